	.target	sm_90a

	.elftype	@"ET_EXEC"


//--------------------- .note.nv.tkinfo           --------------------------
	.section	.note.nv.tkinfo,"",@"SHT_NOTE"
	.sectionflags	@"SHF_NOTE_NV_TKINFO"
	.tkinfo
        /*0018*/ 	.word	0x00000002
        /*0030*/ 	.string	""
        /*0030*/ 	.string	"ptxas"
        /*0030*/ 	.string	"Cuda compilation tools, release 13.0, V13.0.88"
        /*0030*/ 	.string	"Build cuda_13.0.r13.0/compiler.36424714_0"
        /*0030*/ 	.string	"-arch sm_90a -m 64 "



//--------------------- .note.nv.cuinfo           --------------------------
	.section	.note.nv.cuinfo,"",@"SHT_NOTE"
	.sectionflags	@"SHF_NOTE_NV_CUINFO"
        /*0018*/ 	.short	0x0002
        /*001a*/ 	.short	0x005a
        /*001c*/ 	.short	0x0082
	.zero		2


//--------------------- .nv.info                  --------------------------
	.section	.nv.info,"",@"SHT_CUDA_INFO"
	.align	4


	//----- nvinfo : EIATTR_REGCOUNT
	.align		4
        /*0000*/ 	.byte	0x04, 0x2f
        /*0002*/ 	.short	(.L_15 - .L_14)
	.align		4
.L_14:
        /*0004*/ 	.word	index@(_ZN7cutlass13device_kernelINS_4gemm6kernel13GemmUniversalIN4cute5tupleIJiiiiEEENS1_10collective13CollectiveMmaINS1_34MainloopSm90TmaGmmaWarpSpecializedILi3ENS5_IJNS4_1CILi1EEENSA_ILi2EEESB_EEENS1_35KernelTmaWarpSpecializedCooperativeEEENS5_IJNSA_ILi256EEESG_NSA_ILi32EEEEEENS_10tfloat32_tENS5_IJlSB_lEEESJ_SK_NS4_8TiledMMAINS4_8MMA_AtomIJNS4_4SM904GMMA30MMA_64x256x8_F32TF32TF32_SS_TNILNSO_7ScaleInE1ELSQ_1EEEEEENS4_6LayoutINS5_IJSC_SB_SB_EEENS5_IJSB_NSA_ILi0EEESV_EEEEENS5_IJNS4_10UnderscoreESY_SY_EEEEENS4_23SM90_TMA_LOAD_MULTICASTENS4_14ComposedLayoutINS4_7SwizzleILi3ELi4ELi3EEENS4_18smem_ptr_flag_bitsILi32EEENST_INS5_IJNSA_ILi8EEESH_EEENS5_IJSH_SB_EEEEEEEvNS4_8identityENS4_13SM90_TMA_LOADES1B_vS1C_EENS_8epilogue10collective6detail29Sm90TmaWarpSpecializedAdapterINS1G_15DefaultEpilogueISJ_SK_SK_NS1F_6thread17LinearCombinationISJ_Li1EffLNS1K_9ScaleType4KindE0ELNS_15FloatRoundStyleE2ESJ_EENS1_15EpilogueDefaultEEEEEvvEEEEvNT_6ParamsE)
        /*0008*/ 	.word	0x000000a8


	//----- nvinfo : EIATTR_FRAME_SIZE
	.align		4
.L_15:
        /*000c*/ 	.byte	0x04, 0x11
        /*000e*/ 	.short	(.L_17 - .L_16)
	.align		4
.L_16:
        /*0010*/ 	.word	index@(_ZN7cutlass13device_kernelINS_4gemm6kernel13GemmUniversalIN4cute5tupleIJiiiiEEENS1_10collective13CollectiveMmaINS1_34MainloopSm90TmaGmmaWarpSpecializedILi3ENS5_IJNS4_1CILi1EEENSA_ILi2EEESB_EEENS1_35KernelTmaWarpSpecializedCooperativeEEENS5_IJNSA_ILi256EEESG_NSA_ILi32EEEEEENS_10tfloat32_tENS5_IJlSB_lEEESJ_SK_NS4_8TiledMMAINS4_8MMA_AtomIJNS4_4SM904GMMA30MMA_64x256x8_F32TF32TF32_SS_TNILNSO_7ScaleInE1ELSQ_1EEEEEENS4_6LayoutINS5_IJSC_SB_SB_EEENS5_IJSB_NSA_ILi0EEESV_EEEEENS5_IJNS4_10UnderscoreESY_SY_EEEEENS4_23SM90_TMA_LOAD_MULTICASTENS4_14ComposedLayoutINS4_7SwizzleILi3ELi4ELi3EEENS4_18smem_ptr_flag_bitsILi32EEENST_INS5_IJNSA_ILi8EEESH_EEENS5_IJSH_SB_EEEEEEEvNS4_8identityENS4_13SM90_TMA_LOADES1B_vS1C_EENS_8epilogue10collective6detail29Sm90TmaWarpSpecializedAdapterINS1G_15DefaultEpilogueISJ_SK_SK_NS1F_6thread17LinearCombinationISJ_Li1EffLNS1K_9ScaleType4KindE0ELNS_15FloatRoundStyleE2ESJ_EENS1_15EpilogueDefaultEEEEEvvEEEEvNT_6ParamsE)
        /*0014*/ 	.word	0x00000790


	//----- nvinfo : EIATTR_MIN_STACK_SIZE
	.align		4
.L_17:
        /*0018*/ 	.byte	0x04, 0x12
        /*001a*/ 	.short	(.L_19 - .L_18)
	.align		4
.L_18:
        /*001c*/ 	.word	index@(_ZN7cutlass13device_kernelINS_4gemm6kernel13GemmUniversalIN4cute5tupleIJiiiiEEENS1_10collective13CollectiveMmaINS1_34MainloopSm90TmaGmmaWarpSpecializedILi3ENS5_IJNS4_1CILi1EEENSA_ILi2EEESB_EEENS1_35KernelTmaWarpSpecializedCooperativeEEENS5_IJNSA_ILi256EEESG_NSA_ILi32EEEEEENS_10tfloat32_tENS5_IJlSB_lEEESJ_SK_NS4_8TiledMMAINS4_8MMA_AtomIJNS4_4SM904GMMA30MMA_64x256x8_F32TF32TF32_SS_TNILNSO_7ScaleInE1ELSQ_1EEEEEENS4_6LayoutINS5_IJSC_SB_SB_EEENS5_IJSB_NSA_ILi0EEESV_EEEEENS5_IJNS4_10UnderscoreESY_SY_EEEEENS4_23SM90_TMA_LOAD_MULTICASTENS4_14ComposedLayoutINS4_7SwizzleILi3ELi4ELi3EEENS4_18smem_ptr_flag_bitsILi32EEENST_INS5_IJNSA_ILi8EEESH_EEENS5_IJSH_SB_EEEEEEEvNS4_8identityENS4_13SM90_TMA_LOADES1B_vS1C_EENS_8epilogue10collective6detail29Sm90TmaWarpSpecializedAdapterINS1G_15DefaultEpilogueISJ_SK_SK_NS1F_6thread17LinearCombinationISJ_Li1EffLNS1K_9ScaleType4KindE0ELNS_15FloatRoundStyleE2ESJ_EENS1_15EpilogueDefaultEEEEEvvEEEEvNT_6ParamsE)
        /*0020*/ 	.word	0x00000790
.L_19:


//--------------------- .nv.compat                --------------------------
	.section	.nv.compat,"",@"SHT_CUDA_COMPAT_INFO"
	.align	4
        /*0000*/ 	.byte	0x02, 0x09, 0x01, 0x00, 0x02, 0x02, 0x04, 0x00, 0x02, 0x05, 0x05, 0x00, 0x03, 0x07, 0x01, 0x01
        /*0010*/ 	.byte	0x02, 0x03, 0x01, 0x00, 0x02, 0x06, 0x01, 0x00, 0x04, 0x0b, 0x08, 0x00, 0x00, 0x00, 0x00, 0x00
        /*0020*/ 	.byte	0x00, 0x00, 0x00, 0x00


//--------------------- .nv.info._ZN7cutlass13device_kernelINS_4gemm6kernel13GemmUniversalIN4cute5tupleIJiiiiEEENS1_10collective13CollectiveMmaINS1_34MainloopSm90TmaGmmaWarpSpecializedILi3ENS5_IJNS4_1CILi1EEENSA_ILi2EEESB_EEENS1_35KernelTmaWarpSpecializedCooperativeEEENS5_IJNSA_ILi256EEESG_NSA_ILi32EEEEEENS_10tfloat32_tENS5_IJlSB_lEEESJ_SK_NS4_8TiledMMAINS4_8MMA_AtomIJNS4_4SM904GMMA30MMA_64x256x8_F32TF32TF32_SS_TNILNSO_7ScaleInE1ELSQ_1EEEEEENS4_6LayoutINS5_IJSC_SB_SB_EEENS5_IJSB_NSA_ILi0EEESV_EEEEENS5_IJNS4_10UnderscoreESY_SY_EEEEENS4_23SM90_TMA_LOAD_MULTICASTENS4_14ComposedLayoutINS4_7SwizzleILi3ELi4ELi3EEENS4_18smem_ptr_flag_bitsILi32EEENST_INS5_IJNSA_ILi8EEESH_EEENS5_IJSH_SB_EEEEEEEvNS4_8identityENS4_13SM90_TMA_LOADES1B_vS1C_EENS_8epilogue10collective6detail29Sm90TmaWarpSpecializedAdapterINS1G_15DefaultEpilogueISJ_SK_SK_NS1F_6thread17LinearCombinationISJ_Li1EffLNS1K_9ScaleType4KindE0ELNS_15FloatRoundStyleE2ESJ_EENS1_15EpilogueDefaultEEEEEvvEEEEvNT_6ParamsE --------------------------
	.section	.nv.info._ZN7cutlass13device_kernelINS_4gemm6kernel13GemmUniversalIN4cute5tupleIJiiiiEEENS1_10collective13CollectiveMmaINS1_34MainloopSm90TmaGmmaWarpSpecializedILi3ENS5_IJNS4_1CILi1EEENSA_ILi2EEESB_EEENS1_35KernelTmaWarpSpecializedCooperativeEEENS5_IJNSA_ILi256EEESG_NSA_ILi32EEEEEENS_10tfloat32_tENS5_IJlSB_lEEESJ_SK_NS4_8TiledMMAINS4_8MMA_AtomIJNS4_4SM904GMMA30MMA_64x256x8_F32TF32TF32_SS_TNILNSO_7ScaleInE1ELSQ_1EEEEEENS4_6LayoutINS5_IJSC_SB_SB_EEENS5_IJSB_NSA_ILi0EEESV_EEEEENS5_IJNS4_10UnderscoreESY_SY_EEEEENS4_23SM90_TMA_LOAD_MULTICASTENS4_14ComposedLayoutINS4_7SwizzleILi3ELi4ELi3EEENS4_18smem_ptr_flag_bitsILi32EEENST_INS5_IJNSA_ILi8EEESH_EEENS5_IJSH_SB_EEEEEEEvNS4_8identityENS4_13SM90_TMA_LOADES1B_vS1C_EENS_8epilogue10collective6detail29Sm90TmaWarpSpecializedAdapterINS1G_15DefaultEpilogueISJ_SK_SK_NS1F_6thread17LinearCombinationISJ_Li1EffLNS1K_9ScaleType4KindE0ELNS_15FloatRoundStyleE2ESJ_EENS1_15EpilogueDefaultEEEEEvvEEEEvNT_6ParamsE,"",@"SHT_CUDA_INFO"
	.sectionflags	@""
	.align	4


	//----- nvinfo : EIATTR_CUDA_API_VERSION
	.align		4
        /*0000*/ 	.byte	0x04, 0x37
        /*0002*/ 	.short	(.L_21 - .L_20)
.L_20:
        /*0004*/ 	.word	0x00000082


	//----- nvinfo : EIATTR_KPARAM_INFO
	.align		4
.L_21:
        /*0008*/ 	.byte	0x04, 0x17
        /*000a*/ 	.short	(.L_23 - .L_22)
.L_22:
        /*000c*/ 	.word	0x00000000
        /*0010*/ 	.short	0x0000
        /*0012*/ 	.short	0x0070
        /*0014*/ 	.byte	0x00, 0xf0, 0x01, 0x10


	//----- nvinfo : EIATTR_SPARSE_MMA_MASK
	.align		4
.L_23:
        /*0018*/ 	.byte	0x03, 0x50
        /*001a*/ 	.short	0x0000


	//----- nvinfo : EIATTR_MAXREG_COUNT
	.align		4
        /*001c*/ 	.byte	0x03, 0x1b
        /*001e*/ 	.short	0x00a8


	//----- nvinfo : EIATTR_NUM_BARRIERS
	.align		4
        /*0020*/ 	.byte	0x02, 0x4c
        /*0022*/ 	.byte	0x01
	.zero		1


	//----- nvinfo : EIATTR_EXTERNS
	.align		4
        /*0024*/ 	.byte	0x04, 0x0f
        /*0026*/ 	.short	(.L_25 - .L_24)


	//   ....[0]....
	.align		4
.L_24:
        /*0028*/ 	.word	index@(__assertfail)


	//----- nvinfo : EIATTR_ANNOTATIONS
	.align		4
.L_25:
        /*002c*/ 	.byte	0x04, 0x55
        /*002e*/ 	.short	(.L_27 - .L_26)


	//   ....[0]....
.L_26:
        /*0030*/ 	.word	0x00000001
        /*0034*/ 	.byte	0x70, 0x09, 0x00, 0x00, 0x01, 0x00, 0x00, 0x00, 0x80, 0x09, 0x00, 0x00, 0x01, 0x00, 0x00, 0x00
        /* <DEDUP_REMOVED lines=726> */
        /*2da4*/ 	.byte	0xc0, 0xa8, 0x01, 0x00, 0x01, 0x00, 0x00, 0x00, 0xe0, 0xa8, 0x01, 0x00


	//----- nvinfo : EIATTR_MERCURY_ISA_VERSION
	.align		4
.L_27:
        /*2db0*/ 	.byte	0x03, 0x5f
        /*2db2*/ 	.short	0x0101


	//----- nvinfo : EIATTR_INT_WARP_WIDE_INSTR_OFFSETS
	.align		4
        /*2db4*/ 	.byte	0x04, 0x31
        /*2db6*/ 	.short	(.L_29 - .L_28)


	//   ....[0]....
.L_28:
        /*2db8*/ 	.word	0x00000530


	//   ....[1]....
        /*2dbc*/ 	.word	0x000005e0


	//   ....[2]....
        /*2dc0*/ 	.word	0x000006c0


	//----- nvinfo : EIATTR_COOP_GROUP_MASK_REGIDS
	.align		4
.L_29:
        /*2dc4*/ 	.byte	0x04, 0x29
        /*2dc6*/ 	.short	(.L_31 - .L_30)


	//   ....[0]....
.L_30:
        /*2dc8*/ 	.word	0xffffffff


	//   ....[1]....
        /*2dcc*/ 	.word	0xffffffff


	//   ....[2]....
        /*2dd0*/ 	.word	0xffffffff


	//   ....[3]....
        /*2dd4*/ 	.word	0xffffffff


	//   ....[4]....
        /*2dd8*/ 	.word	0xffffffff


	//   ....[5]....
        /*2ddc*/ 	.word	0xffffffff


	//----- nvinfo : EIATTR_COOP_GROUP_INSTR_OFFSETS
	.align		4
.L_31:
        /*2de0*/ 	.byte	0x04, 0x28
        /*2de2*/ 	.short	(.L_33 - .L_32)


	//   ....[0]....
.L_32:
        /*2de4*/ 	.word	0x00000070


	//   ....[1]....
        /*2de8*/ 	.word	0x00000080


	//   ....[2]....
        /*2dec*/ 	.word	0x000001a0


	//   ....[3]....
        /*2df0*/ 	.word	0x000003a0


	//   ....[4]....
        /*2df4*/ 	.word	0x000007b0


	//   ....[5]....
        /*2df8*/ 	.word	0x00001380


	//----- nvinfo : EIATTR_REG_RECONFIG
	.align		4
.L_33:
        /*2dfc*/ 	.byte	0x01, 0x54
	.zero		2


	//----- nvinfo : EIATTR_SYSCALL_OFFSETS
	.align		4
        /*2e00*/ 	.byte	0x04, 0x46
        /*2e02*/ 	.short	(.L_35 - .L_34)


	//   ....[0]....
.L_34:
        /*2e04*/ 	.word	0x00001530


	//----- nvinfo : EIATTR_MBARRIER_INSTR_OFFSETS
	.align		4
.L_35:
        /*2e08*/ 	.byte	0x04, 0x39
        /*2e0a*/ 	.short	(.L_37 - .L_36)


	//   ....[0]....
.L_36:
        /*2e0c*/ 	.word	0x00000320
        /*2e10*/ 	.word	0x000000ff
        /*2e14*/ 	.word	0x00000000
        /*2e18*/ 	.short	0x0100
        /*2e1a*/ 	.byte	0x08
	.zero		1


	//   ....[1]....
        /*2e1c*/ 	.word	0x00000330
        /*2e20*/ 	.word	0x000000ff
        /*2e24*/ 	.word	0x00000018
        /*2e28*/ 	.short	0x0100
        /*2e2a*/ 	.byte	0x08
	.zero		1


	//   ....[2]....
        /*2e2c*/ 	.word	0x00000340
        /*2e30*/ 	.word	0x000000ff
        /*2e34*/ 	.word	0x00000008
        /*2e38*/ 	.short	0x0100
        /*2e3a*/ 	.byte	0x08
	.zero		1


	//   ....[3]....
        /*2e3c*/ 	.word	0x00000350
        /*2e40*/ 	.word	0x000000ff
        /*2e44*/ 	.word	0x00000020
        /*2e48*/ 	.short	0x0100
        /*2e4a*/ 	.byte	0x08
	.zero		1


	//   ....[4]....
        /*2e4c*/ 	.word	0x00000360
        /*2e50*/ 	.word	0x000000ff
        /*2e54*/ 	.word	0x00000010
        /*2e58*/ 	.short	0x0100
        /*2e5a*/ 	.byte	0x08
	.zero		1


	//   ....[5]....
        /*2e5c*/ 	.word	0x00000370
        /*2e60*/ 	.word	0x000000ff
        /*2e64*/ 	.word	0x00000028
        /*2e68*/ 	.short	0x0100
        /*2e6a*/ 	.byte	0x08
	.zero		1


	//   ....[6]....
        /*2e6c*/ 	.word	0x00000730
        /*2e70*/ 	.word	0x000000ff
        /*2e74*/ 	.word	0x00000040
        /*2e78*/ 	.short	0x0100
        /*2e7a*/ 	.byte	0x07
	.zero		1


	//   ....[7]....
        /*2e7c*/ 	.word	0x00000760
        /*2e80*/ 	.word	0x000000ff
        /*2e84*/ 	.word	0x00000048
        /*2e88*/ 	.short	0x0100
        /*2e8a*/ 	.byte	0x07
	.zero		1


	//   ....[8]....
        /*2e8c*/ 	.word	0x00001610
        /*2e90*/ 	.word	0x00000004
        /*2e94*/ 	.word	0x00000000
        /*2e98*/ 	.short	0x010a
        /*2e9a*/ 	.byte	0x3f
	.zero		1


	//   ....[9]....
        /*2e9c*/ 	.word	0x00001650
        /*2ea0*/ 	.word	0x00000004
        /*2ea4*/ 	.word	0x00000000
        /*2ea8*/ 	.short	0x010a
        /*2eaa*/ 	.byte	0x3f
	.zero		1


	//   ....[10]....
        /*2eac*/ 	.word	0x00004ca0
        /*2eb0*/ 	.word	0x00000004
        /*2eb4*/ 	.word	0x00000000
        /*2eb8*/ 	.short	0x010a
        /*2eba*/ 	.byte	0x3f
	.zero		1


	//   ....[11]....
        /*2ebc*/ 	.word	0x00004ce0
        /*2ec0*/ 	.word	0x00000004
        /*2ec4*/ 	.word	0x00000000
        /*2ec8*/ 	.short	0x010a
        /*2eca*/ 	.byte	0x3f
	.zero		1


	//   ....[12]....
        /*2ecc*/ 	.word	0x00008dd0
        /*2ed0*/ 	.word	0x00000004
        /*2ed4*/ 	.word	0x00000000
        /*2ed8*/ 	.short	0x0101
        /*2eda*/ 	.byte	0x3f
	.zero		1


	//   ....[13]....
        /*2edc*/ 	.word	0x00008ff0
        /*2ee0*/ 	.word	0x00000000
        /*2ee4*/ 	.word	0x00000000
        /*2ee8*/ 	.short	0x0101
        /*2eea*/ 	.byte	0x3f
	.zero		1


	//   ....[14]....
        /*2eec*/ 	.word	0x0001a440
        /*2ef0*/ 	.word	0x00000008
        /*2ef4*/ 	.word	0x00000018
        /*2ef8*/ 	.short	0x010a
        /*2efa*/ 	.byte	0x3f
	.zero		1


	//   ....[15]....
        /*2efc*/ 	.word	0x0001a7e0
        /*2f00*/ 	.word	0x00000003
        /*2f04*/ 	.word	0x00000048
        /*2f08*/ 	.short	0x0101
        /*2f0a*/ 	.byte	0x3f
	.zero		1


	//   ....[16]....
        /*2f0c*/ 	.word	0x0001afe0
        /*2f10*/ 	.word	0x00000005
        /*2f14*/ 	.word	0x00000000
        /*2f18*/ 	.short	0x010a
        /*2f1a*/ 	.byte	0x3f
	.zero		1


	//   ....[17]....
        /*2f1c*/ 	.word	0x0001b070
        /*2f20*/ 	.word	0x00000005
        /*2f24*/ 	.word	0x00000000
        /*2f28*/ 	.short	0x010a
        /*2f2a*/ 	.byte	0x3f
	.zero		1


	//   ....[18]....
        /*2f2c*/ 	.word	0x0001b100
        /*2f30*/ 	.word	0x00000003
        /*2f34*/ 	.word	0x00000000
        /*2f38*/ 	.short	0x010a
        /*2f3a*/ 	.byte	0x3f
	.zero		1


	//   ....[19]....
        /*2f3c*/ 	.word	0x0001b160
        /*2f40*/ 	.word	0x00000004
        /*2f44*/ 	.word	0x00000000
        /*2f48*/ 	.short	0x010a
        /*2f4a*/ 	.byte	0x3f
	.zero		1


	//   ....[20]....
        /*2f4c*/ 	.word	0x0001b1b0
        /*2f50*/ 	.word	0x00000004
        /*2f54*/ 	.word	0x00000000
        /*2f58*/ 	.short	0x010a
        /*2f5a*/ 	.byte	0x3f
	.zero		1


	//   ....[21]....
        /*2f5c*/ 	.word	0x0001b280
        /*2f60*/ 	.word	0x00000008
        /*2f64*/ 	.word	0x00000018
        /*2f68*/ 	.short	0x010a
        /*2f6a*/ 	.byte	0x3f
	.zero		1


	//   ....[22]....
        /*2f6c*/ 	.word	0x0001b350
        /*2f70*/ 	.word	0x00000005
        /*2f74*/ 	.word	0x00000000
        /*2f78*/ 	.short	0x010a
        /*2f7a*/ 	.byte	0x3f
	.zero		1


	//   ....[23]....
        /*2f7c*/ 	.word	0x0001b3a0
        /*2f80*/ 	.word	0x00000005
        /*2f84*/ 	.word	0x00000000
        /*2f88*/ 	.short	0x010a
        /*2f8a*/ 	.byte	0x3f
	.zero		1


	//----- nvinfo : EIATTR_NUM_MBARRIERS
	.align		4
.L_37:
        /*2f8c*/ 	.byte	0x03, 0x38
        /*2f8e*/ 	.short	0x0008


	//----- nvinfo : EIATTR_EXIT_INSTR_OFFSETS
	.align		4
        /*2f90*/ 	.byte	0x04, 0x1c
        /*2f92*/ 	.short	(.L_39 - .L_38)


	//   ....[0]....
.L_38:
        /*2f94*/ 	.word	0x00000a10


	//   ....[1]....
        /*2f98*/ 	.word	0x000012a0


	//   ....[2]....
        /*2f9c*/ 	.word	0x00019aa0


	//   ....[3]....
        /*2fa0*/ 	.word	0x0001a0c0


	//   ....[4]....
        /*2fa4*/ 	.word	0x0001b150


	//----- nvinfo : EIATTR_MAX_THREADS
	.align		4
.L_39:
        /*2fa8*/ 	.byte	0x04, 0x05
        /*2faa*/ 	.short	(.L_41 - .L_40)
.L_40:
        /*2fac*/ 	.word	0x00000180
        /*2fb0*/ 	.word	0x00000001
        /*2fb4*/ 	.word	0x00000001


	//----- nvinfo : EIATTR_CRS_STACK_SIZE
	.align		4
.L_41:
        /*2fb8*/ 	.byte	0x04, 0x1e
        /*2fba*/ 	.short	(.L_43 - .L_42)
.L_42:
        /*2fbc*/ 	.word	0x00000000


	//----- nvinfo : EIATTR_CBANK_PARAM_SIZE
	.align		4
.L_43:
        /*2fc0*/ 	.byte	0x03, 0x19
        /*2fc2*/ 	.short	0x0470


	//----- nvinfo : EIATTR_PARAM_CBANK
	.align		4
        /*2fc4*/ 	.byte	0x04, 0x0a
        /*2fc6*/ 	.short	(.L_45 - .L_44)
	.align		4
.L_44:
        /*2fc8*/ 	.word	index@(.nv.constant0._ZN7cutlass13device_kernelINS_4gemm6kernel13GemmUniversalIN4cute5tupleIJiiiiEEENS1_10collective13CollectiveMmaINS1_34MainloopSm90TmaGmmaWarpSpecializedILi3ENS5_IJNS4_1CILi1EEENSA_ILi2EEESB_EEENS1_35KernelTmaWarpSpecializedCooperativeEEENS5_IJNSA_ILi256EEESG_NSA_ILi32EEEEEENS_10tfloat32_tENS5_IJlSB_lEEESJ_SK_NS4_8TiledMMAINS4_8MMA_AtomIJNS4_4SM904GMMA30MMA_64x256x8_F32TF32TF32_SS_TNILNSO_7ScaleInE1ELSQ_1EEEEEENS4_6LayoutINS5_IJSC_SB_SB_EEENS5_IJSB_NSA_ILi0EEESV_EEEEENS5_IJNS4_10UnderscoreESY_SY_EEEEENS4_23SM90_TMA_LOAD_MULTICASTENS4_14ComposedLayoutINS4_7SwizzleILi3ELi4ELi3EEENS4_18smem_ptr_flag_bitsILi32EEENST_INS5_IJNSA_ILi8EEESH_EEENS5_IJSH_SB_EEEEEEEvNS4_8identityENS4_13SM90_TMA_LOADES1B_vS1C_EENS_8epilogue10collective6detail29Sm90TmaWarpSpecializedAdapterINS1G_15DefaultEpilogueISJ_SK_SK_NS1F_6thread17LinearCombinationISJ_Li1EffLNS1K_9ScaleType4KindE0ELNS_15FloatRoundStyleE2ESJ_EENS1_15EpilogueDefaultEEEEEvvEEEEvNT_6ParamsE)
        /*2fcc*/ 	.short	0x0210
        /*2fce*/ 	.short	0x0470


	//----- nvinfo : EIATTR_SW_WAR
	.align		4
.L_45:
        /*2fd0*/ 	.byte	0x04, 0x36
        /*2fd2*/ 	.short	(.L_47 - .L_46)
.L_46:
        /*2fd4*/ 	.word	0x00000008
.L_47:


//--------------------- .nv.callgraph             --------------------------
	.section	.nv.callgraph,"",@"SHT_CUDA_CALLGRAPH"
	.align	4
	.sectionentsize	8
	.align		4
        /*0000*/ 	.word	0x00000000
	.align		4
        /*0004*/ 	.word	0xffffffff
	.align		4
        /*0008*/ 	.word	index@(_ZN7cutlass13device_kernelINS_4gemm6kernel13GemmUniversalIN4cute5tupleIJiiiiEEENS1_10collective13CollectiveMmaINS1_34MainloopSm90TmaGmmaWarpSpecializedILi3ENS5_IJNS4_1CILi1EEENSA_ILi2EEESB_EEENS1_35KernelTmaWarpSpecializedCooperativeEEENS5_IJNSA_ILi256EEESG_NSA_ILi32EEEEEENS_10tfloat32_tENS5_IJlSB_lEEESJ_SK_NS4_8TiledMMAINS4_8MMA_AtomIJNS4_4SM904GMMA30MMA_64x256x8_F32TF32TF32_SS_TNILNSO_7ScaleInE1ELSQ_1EEEEEENS4_6LayoutINS5_IJSC_SB_SB_EEENS5_IJSB_NSA_ILi0EEESV_EEEEENS5_IJNS4_10UnderscoreESY_SY_EEEEENS4_23SM90_TMA_LOAD_MULTICASTENS4_14ComposedLayoutINS4_7SwizzleILi3ELi4ELi3EEENS4_18smem_ptr_flag_bitsILi32EEENST_INS5_IJNSA_ILi8EEESH_EEENS5_IJSH_SB_EEEEEEEvNS4_8identityENS4_13SM90_TMA_LOADES1B_vS1C_EENS_8epilogue10collective6detail29Sm90TmaWarpSpecializedAdapterINS1G_15DefaultEpilogueISJ_SK_SK_NS1F_6thread17LinearCombinationISJ_Li1EffLNS1K_9ScaleType4KindE0ELNS_15FloatRoundStyleE2ESJ_EENS1_15EpilogueDefaultEEEEEvvEEEEvNT_6ParamsE)
	.align		4
        /*000c*/ 	.word	index@(__assertfail)
	.align		4
        /*0010*/ 	.word	0x00000000
	.align		4
        /*0014*/ 	.word	0xfffffffe
	.align		4
        /*0018*/ 	.word	0x00000000
	.align		4
        /*001c*/ 	.word	0xfffffffd
	.align		4
        /*0020*/ 	.word	0x00000000
	.align		4
        /*0024*/ 	.word	0xfffffffc


//--------------------- .nv.constant4             --------------------------
	.section	.nv.constant4,"a",@progbits
	.align	8
	.align		8
.nv.constant4:
        /*0000*/ 	.dword	__assertfail
	.align		8
        /*0008*/ 	.dword	__unnamed_1
	.align		8
        /*0010*/ 	.dword	_ZN39_INTERNAL_786813c3_4_k_cu_bd92f263_59494cuda3std3__45__cpo5beginE
	.align		8
        /*0018*/ 	.dword	_ZN39_INTERNAL_786813c3_4_k_cu_bd92f263_59494cuda3std3__45__cpo3endE
	.align		8
        /*0020*/ 	.dword	_ZN39_INTERNAL_786813c3_4_k_cu_bd92f263_59494cuda3std3__45__cpo6cbeginE
	.align		8
        /*0028*/ 	.dword	_ZN39_INTERNAL_786813c3_4_k_cu_bd92f263_59494cuda3std3__45__cpo4cendE
	.align		8
        /*0030*/ 	.dword	_ZN39_INTERNAL_786813c3_4_k_cu_bd92f263_59494cuda3std3__441_GLOBAL__N__786813c3_4_k_cu_bd92f263_59496ignoreE
	.align		8
        /*0038*/ 	.dword	_ZN39_INTERNAL_786813c3_4_k_cu_bd92f263_59494cuda3std3__419piecewise_constructE
	.align		8
        /*0040*/ 	.dword	_ZN39_INTERNAL_786813c3_4_k_cu_bd92f263_59494cuda3std3__48in_placeE
	.align		8
        /*0048*/ 	.dword	_ZN39_INTERNAL_786813c3_4_k_cu_bd92f263_59494cuda3std6ranges3__45__cpo4swapE
	.align		8
        /*0050*/ 	.dword	_ZN39_INTERNAL_786813c3_4_k_cu_bd92f263_59494cuda3std6ranges3__45__cpo9iter_moveE
	.align		8
        /*0058*/ 	.dword	_ZN39_INTERNAL_786813c3_4_k_cu_bd92f263_59494cute7productE
	.align		8
        /*0060*/ 	.dword	_ZN39_INTERNAL_786813c3_4_k_cu_bd92f263_59494cute1_E
	.align		8
        /*0068*/ 	.dword	$str$22
	.align		8
        /*0070*/ 	.dword	$str$23


//--------------------- .text._ZN7cutlass13device_kernelINS_4gemm6kernel13GemmUniversalIN4cute5tupleIJiiiiEEENS1_10collective13CollectiveMmaINS1_34MainloopSm90TmaGmmaWarpSpecializedILi3ENS5_IJNS4_1CILi1EEENSA_ILi2EEESB_EEENS1_35KernelTmaWarpSpecializedCooperativeEEENS5_IJNSA_ILi256EEESG_NSA_ILi32EEEEEENS_10tfloat32_tENS5_IJlSB_lEEESJ_SK_NS4_8TiledMMAINS4_8MMA_AtomIJNS4_4SM904GMMA30MMA_64x256x8_F32TF32TF32_SS_TNILNSO_7ScaleInE1ELSQ_1EEEEEENS4_6LayoutINS5_IJSC_SB_SB_EEENS5_IJSB_NSA_ILi0EEESV_EEEEENS5_IJNS4_10UnderscoreESY_SY_EEEEENS4_23SM90_TMA_LOAD_MULTICASTENS4_14ComposedLayoutINS4_7SwizzleILi3ELi4ELi3EEENS4_18smem_ptr_flag_bitsILi32EEENST_INS5_IJNSA_ILi8EEESH_EEENS5_IJSH_SB_EEEEEEEvNS4_8identityENS4_13SM90_TMA_LOADES1B_vS1C_EENS_8epilogue10collective6detail29Sm90TmaWarpSpecializedAdapterINS1G_15DefaultEpilogueISJ_SK_SK_NS1F_6thread17LinearCombinationISJ_Li1EffLNS1K_9ScaleType4KindE0ELNS_15FloatRoundStyleE2ESJ_EENS1_15EpilogueDefaultEEEEEvvEEEEvNT_6ParamsE --------------------------
	.section	.text._ZN7cutlass13device_kernelINS_4gemm6kernel13GemmUniversalIN4cute5tupleIJiiiiEEENS1_10collective13CollectiveMmaINS1_34MainloopSm90TmaGmmaWarpSpecializedILi3ENS5_IJNS4_1CILi1EEENSA_ILi2EEESB_EEENS1_35KernelTmaWarpSpecializedCooperativeEEENS5_IJNSA_ILi256EEESG_NSA_ILi32EEEEEENS_10tfloat32_tENS5_IJlSB_lEEESJ_SK_NS4_8TiledMMAINS4_8MMA_AtomIJNS4_4SM904GMMA30MMA_64x256x8_F32TF32TF32_SS_TNILNSO_7ScaleInE1ELSQ_1EEEEEENS4_6LayoutINS5_IJSC_SB_SB_EEENS5_IJSB_NSA_ILi0EEESV_EEEEENS5_IJNS4_10UnderscoreESY_SY_EEEEENS4_23SM90_TMA_LOAD_MULTICASTENS4_14ComposedLayoutINS4_7SwizzleILi3ELi4ELi3EEENS4_18smem_ptr_flag_bitsILi32EEENST_INS5_IJNSA_ILi8EEESH_EEENS5_IJSH_SB_EEEEEEEvNS4_8identityENS4_13SM90_TMA_LOADES1B_vS1C_EENS_8epilogue10collective6detail29Sm90TmaWarpSpecializedAdapterINS1G_15DefaultEpilogueISJ_SK_SK_NS1F_6thread17LinearCombinationISJ_Li1EffLNS1K_9ScaleType4KindE0ELNS_15FloatRoundStyleE2ESJ_EENS1_15EpilogueDefaultEEEEEvvEEEEvNT_6ParamsE,"ax",@progbits
	.align	128
.text._ZN7cutlass13device_kernelINS_4gemm6kernel13GemmUniversalIN4cute5tupleIJiiiiEEENS1_10collective13CollectiveMmaINS1_34MainloopSm90TmaGmmaWarpSpecializedILi3ENS5_IJNS4_1CILi1EEENSA_ILi2EEESB_EEENS1_35KernelTmaWarpSpecializedCooperativeEEENS5_IJNSA_ILi256EEESG_NSA_ILi32EEEEEENS_10tfloat32_tENS5_IJlSB_lEEESJ_SK_NS4_8TiledMMAINS4_8MMA_AtomIJNS4_4SM904GMMA30MMA_64x256x8_F32TF32TF32_SS_TNILNSO_7ScaleInE1ELSQ_1EEEEEENS4_6LayoutINS5_IJSC_SB_SB_EEENS5_IJSB_NSA_ILi0EEESV_EEEEENS5_IJNS4_10UnderscoreESY_SY_EEEEENS4_23SM90_TMA_LOAD_MULTICASTENS4_14ComposedLayoutINS4_7SwizzleILi3ELi4ELi3EEENS4_18smem_ptr_flag_bitsILi32EEENST_INS5_IJNSA_ILi8EEESH_EEENS5_IJSH_SB_EEEEEEEvNS4_8identityENS4_13SM90_TMA_LOADES1B_vS1C_EENS_8epilogue10collective6detail29Sm90TmaWarpSpecializedAdapterINS1G_15DefaultEpilogueISJ_SK_SK_NS1F_6thread17LinearCombinationISJ_Li1EffLNS1K_9ScaleType4KindE0ELNS_15FloatRoundStyleE2ESJ_EENS1_15EpilogueDefaultEEEEEvvEEEEvNT_6ParamsE:
        .type           _ZN7cutlass13device_kernelINS_4gemm6kernel13GemmUniversalIN4cute5tupleIJiiiiEEENS1_10collective13CollectiveMmaINS1_34MainloopSm90TmaGmmaWarpSpecializedILi3ENS5_IJNS4_1CILi1EEENSA_ILi2EEESB_EEENS1_35KernelTmaWarpSpecializedCooperativeEEENS5_IJNSA_ILi256EEESG_NSA_ILi32EEEEEENS_10tfloat32_tENS5_IJlSB_lEEESJ_SK_NS4_8TiledMMAINS4_8MMA_AtomIJNS4_4SM904GMMA30MMA_64x256x8_F32TF32TF32_SS_TNILNSO_7ScaleInE1ELSQ_1EEEEEENS4_6LayoutINS5_IJSC_SB_SB_EEENS5_IJSB_NSA_ILi0EEESV_EEEEENS5_IJNS4_10UnderscoreESY_SY_EEEEENS4_23SM90_TMA_LOAD_MULTICASTENS4_14ComposedLayoutINS4_7SwizzleILi3ELi4ELi3EEENS4_18smem_ptr_flag_bitsILi32EEENST_INS5_IJNSA_ILi8EEESH_EEENS5_IJSH_SB_EEEEEEEvNS4_8identityENS4_13SM90_TMA_LOADES1B_vS1C_EENS_8epilogue10collective6detail29Sm90TmaWarpSpecializedAdapterINS1G_15DefaultEpilogueISJ_SK_SK_NS1F_6thread17LinearCombinationISJ_Li1EffLNS1K_9ScaleType4KindE0ELNS_15FloatRoundStyleE2ESJ_EENS1_15EpilogueDefaultEEEEEvvEEEEvNT_6ParamsE,@function
        .size           _ZN7cutlass13device_kernelINS_4gemm6kernel13GemmUniversalIN4cute5tupleIJiiiiEEENS1_10collective13CollectiveMmaINS1_34MainloopSm90TmaGmmaWarpSpecializedILi3ENS5_IJNS4_1CILi1EEENSA_ILi2EEESB_EEENS1_35KernelTmaWarpSpecializedCooperativeEEENS5_IJNSA_ILi256EEESG_NSA_ILi32EEEEEENS_10tfloat32_tENS5_IJlSB_lEEESJ_SK_NS4_8TiledMMAINS4_8MMA_AtomIJNS4_4SM904GMMA30MMA_64x256x8_F32TF32TF32_SS_TNILNSO_7ScaleInE1ELSQ_1EEEEEENS4_6LayoutINS5_IJSC_SB_SB_EEENS5_IJSB_NSA_ILi0EEESV_EEEEENS5_IJNS4_10UnderscoreESY_SY_EEEEENS4_23SM90_TMA_LOAD_MULTICASTENS4_14ComposedLayoutINS4_7SwizzleILi3ELi4ELi3EEENS4_18smem_ptr_flag_bitsILi32EEENST_INS5_IJNSA_ILi8EEESH_EEENS5_IJSH_SB_EEEEEEEvNS4_8identityENS4_13SM90_TMA_LOADES1B_vS1C_EENS_8epilogue10collective6detail29Sm90TmaWarpSpecializedAdapterINS1G_15DefaultEpilogueISJ_SK_SK_NS1F_6thread17LinearCombinationISJ_Li1EffLNS1K_9ScaleType4KindE0ELNS_15FloatRoundStyleE2ESJ_EENS1_15EpilogueDefaultEEEEEvvEEEEvNT_6ParamsE,(.L_x_579 - _ZN7cutlass13device_kernelINS_4gemm6kernel13GemmUniversalIN4cute5tupleIJiiiiEEENS1_10collective13CollectiveMmaINS1_34MainloopSm90TmaGmmaWarpSpecializedILi3ENS5_IJNS4_1CILi1EEENSA_ILi2EEESB_EEENS1_35KernelTmaWarpSpecializedCooperativeEEENS5_IJNSA_ILi256EEESG_NSA_ILi32EEEEEENS_10tfloat32_tENS5_IJlSB_lEEESJ_SK_NS4_8TiledMMAINS4_8MMA_AtomIJNS4_4SM904GMMA30MMA_64x256x8_F32TF32TF32_SS_TNILNSO_7ScaleInE1ELSQ_1EEEEEENS4_6LayoutINS5_IJSC_SB_SB_EEENS5_IJSB_NSA_ILi0EEESV_EEEEENS5_IJNS4_10UnderscoreESY_SY_EEEEENS4_23SM90_TMA_LOAD_MULTICASTENS4_14ComposedLayoutINS4_7SwizzleILi3ELi4ELi3EEENS4_18smem_ptr_flag_bitsILi32EEENST_INS5_IJNSA_ILi8EEESH_EEENS5_IJSH_SB_EEEEEEEvNS4_8identityENS4_13SM90_TMA_LOADES1B_vS1C_EENS_8epilogue10collective6detail29Sm90TmaWarpSpecializedAdapterINS1G_15DefaultEpilogueISJ_SK_SK_NS1F_6thread17LinearCombinationISJ_Li1EffLNS1K_9ScaleType4KindE0ELNS_15FloatRoundStyleE2ESJ_EENS1_15EpilogueDefaultEEEEEvvEEEEvNT_6ParamsE)
        .other          _ZN7cutlass13device_kernelINS_4gemm6kernel13GemmUniversalIN4cute5tupleIJiiiiEEENS1_10collective13CollectiveMmaINS1_34MainloopSm90TmaGmmaWarpSpecializedILi3ENS5_IJNS4_1CILi1EEENSA_ILi2EEESB_EEENS1_35KernelTmaWarpSpecializedCooperativeEEENS5_IJNSA_ILi256EEESG_NSA_ILi32EEEEEENS_10tfloat32_tENS5_IJlSB_lEEESJ_SK_NS4_8TiledMMAINS4_8MMA_AtomIJNS4_4SM904GMMA30MMA_64x256x8_F32TF32TF32_SS_TNILNSO_7ScaleInE1ELSQ_1EEEEEENS4_6LayoutINS5_IJSC_SB_SB_EEENS5_IJSB_NSA_ILi0EEESV_EEEEENS5_IJNS4_10UnderscoreESY_SY_EEEEENS4_23SM90_TMA_LOAD_MULTICASTENS4_14ComposedLayoutINS4_7SwizzleILi3ELi4ELi3EEENS4_18smem_ptr_flag_bitsILi32EEENST_INS5_IJNSA_ILi8EEESH_EEENS5_IJSH_SB_EEEEEEEvNS4_8identityENS4_13SM90_TMA_LOADES1B_vS1C_EENS_8epilogue10collective6detail29Sm90TmaWarpSpecializedAdapterINS1G_15DefaultEpilogueISJ_SK_SK_NS1F_6thread17LinearCombinationISJ_Li1EffLNS1K_9ScaleType4KindE0ELNS_15FloatRoundStyleE2ESJ_EENS1_15EpilogueDefaultEEEEEvvEEEEvNT_6ParamsE,@"STO_CUDA_ENTRY STV_DEFAULT"
_ZN7cutlass13device_kernelINS_4gemm6kernel13GemmUniversalIN4cute5tupleIJiiiiEEENS1_10collective13CollectiveMmaINS1_34MainloopSm90TmaGmmaWarpSpecializedILi3ENS5_IJNS4_1CILi1EEENSA_ILi2EEESB_EEENS1_35KernelTmaWarpSpecializedCooperativeEEENS5_IJNSA_ILi256EEESG_NSA_ILi32EEEEEENS_10tfloat32_tENS5_IJlSB_lEEESJ_SK_NS4_8TiledMMAINS4_8MMA_AtomIJNS4_4SM904GMMA30MMA_64x256x8_F32TF32TF32_SS_TNILNSO_7ScaleInE1ELSQ_1EEEEEENS4_6LayoutINS5_IJSC_SB_SB_EEENS5_IJSB_NSA_ILi0EEESV_EEEEENS5_IJNS4_10UnderscoreESY_SY_EEEEENS4_23SM90_TMA_LOAD_MULTICASTENS4_14ComposedLayoutINS4_7SwizzleILi3ELi4ELi3EEENS4_18smem_ptr_flag_bitsILi32EEENST_INS5_IJNSA_ILi8EEESH_EEENS5_IJSH_SB_EEEEEEEvNS4_8identityENS4_13SM90_TMA_LOADES1B_vS1C_EENS_8epilogue10collective6detail29Sm90TmaWarpSpecializedAdapterINS1G_15DefaultEpilogueISJ_SK_SK_NS1F_6thread17LinearCombinationISJ_Li1EffLNS1K_9ScaleType4KindE0ELNS_15FloatRoundStyleE2ESJ_EENS1_15EpilogueDefaultEEEEEvvEEEEvNT_6ParamsE:
[----:B------:R-:W0:Y:S02]  /*0000*/  LDC R1, c[0x0][0x28] ;  /* 0x00000a00ff017b82 */ /* 0x000e240000000800 */
[----:B0-----:R-:W-:Y:S01]  /*0010*/  VIADD R1, R1, 0xfffff870 ;  /* 0xfffff87001017836 */ /* 0x001fe20000000000 */
[----:B------:R-:W0:Y:S01]  /*0020*/  S2R R5, SR_TID.X ;  /* 0x0000000000057919 */ /* 0x000e220000002100 */
[----:B------:R-:W-:Y:S01]  /*0030*/  ELECT P0, URZ, PT ;  /* 0x00000000003f782f */ /* 0x000fe20003800000 */
[----:B------:R-:W-:Y:S01]  /*0040*/  BSSY B0, `(.L_x_0) ;  /* 0x0000015000007945 */ /* 0x000fe20003800000 */
[--C-:B0-----:R-:W-:Y:S02]  /*0050*/  SHF.R.U32.HI R0, RZ, 0x5, R5.reuse ;  /* 0x00000005ff007819 */ /* 0x101fe40000011605 */
[----:B------:R-:W-:-:S03]  /*0060*/  SHF.R.U32.HI R2, RZ, 0x7, R5 ;  /* 0x00000007ff027819 */ /* 0x000fc60000011605 */
[----:B------:R-:W0:Y:S04]  /*0070*/  SHFL.IDX PT, R3, R0, RZ, 0x1f ;  /* 0x00001fff00037589 */ /* 0x000e2800000e0000 */
[----:B------:R-:W1:Y:S01]  /*0080*/  SHFL.IDX PT, R2, R2, RZ, 0x1f ;  /* 0x00001fff02027589 */ /* 0x000e6200000e0000 */
[----:B0-----:R-:W-:Y:S02]  /*0090*/  R2UR UR9, R3 ;  /* 0x00000000030972ca */ /* 0x001fe400000e0000 */
[----:B-1----:R-:W-:-:S11]  /*00a0*/  R2UR UR5, R2 ;  /* 0x00000000020572ca */ /* 0x002fd600000e0000 */
[----:B------:R-:W-:Y:S02]  /*00b0*/  USHF.R.S32.HI UR4, URZ, 0x1f, UR9 ;  /* 0x0000001f3f047899 */ /* 0x000fe40008011409 */
[----:B------:R-:W-:Y:S02]  /*00c0*/  ISETP.NE.OR P0, PT, RZ, UR9, !P0 ;  /* 0x00000009ff007c0c */ /* 0x000fe4000c705670 */
[----:B------:R-:W-:-:S04]  /*00d0*/  ULEA.HI UR4, UR4, UR9, URZ, 0x2 ;  /* 0x0000000904047291 */ /* 0x000fc8000f8f103f */
[----:B------:R-:W-:-:S04]  /*00e0*/  ULOP3.LUT UR4, UR4, 0xfffffffc, URZ, 0xc0, !UPT ;  /* 0xfffffffc04047892 */ /* 0x000fc8000f8ec03f */
[----:B------:R-:W-:-:S03]  /*00f0*/  UIADD3 UR9, UR9, -UR4, URZ ;  /* 0x8000000409097290 */ /* 0x000fc6000fffe03f */
[----:B------:R-:W-:Y:S09]  /*0100*/  @P0 BRA `(.L_x_1) ;  /* 0x0000000000200947 */ /* 0x000ff20003800000 */
[----:B------:R-:W-:Y:S02]  /*0110*/  ULDC.64 UR6, c[0x0][0x198] ;  /* 0x0000660000067ab9 */ /* 0x000fe40000000a00 */
[----:B------:R-:W-:Y:S02]  /*0120*/  UIADD3 UR10, UP0, UR6, 0xf0, URZ ;  /* 0x000000f0060a7890 */ /* 0x000fe4000ff1e03f */
[----:B------:R-:W-:Y:S02]  /*0130*/  UIADD3 UR6, UP1, UR6, 0x1f0, URZ ;  /* 0x000001f006067890 */ /* 0x000fe4000ff3e03f */
[----:B------:R-:W-:Y:S02]  /*0140*/  UIADD3.X UR11, URZ, UR7, URZ, UP0, !UPT ;  /* 0x000000073f0b7290 */ /* 0x000fe400087fe43f */
[----:B------:R-:W-:-:S07]  /*0150*/  UIADD3.X UR7, URZ, UR7, URZ, UP1, !UPT ;  /* 0x000000073f077290 */ /* 0x000fce0008ffe43f */
[----:B------:R0:W-:Y:S02]  /*0160*/  UTMACCTL.PF [UR10] ;  /* 0x000000000a0079b9 */ /* 0x0001e40008040000 */
[----:B------:R0:W-:Y:S02]  /*0170*/  UTMACCTL.PF [UR6] ;  /* 0x00000000060079b9 */ /* 0x0001e40008040000 */
[----:B0-----:R-:W-:Y:S01]  /*0180*/  NOP ;  /* 0x0000000000007918 */ /* 0x001fe20000000000 */
.L_x_1:
[----:B------:R-:W-:Y:S05]  /*0190*/  BSYNC B0 ;  /* 0x0000000000007941 */ /* 0x000fea0003800000 */
.L_x_0:
[----:B------:R-:W0:Y:S01]  /*01a0*/  SHFL.IDX PT, R2, R0, RZ, 0x1f ;  /* 0x00001fff00027589 */ /* 0x000e2200000e0000 */
[----:B------:R-:W-:Y:S01]  /*01b0*/  UISETP.NE.AND UP0, UPT, UR9, 0x3, UPT ;  /* 0x000000030900788c */ /* 0x000fe2000bf05270 */
[----:B------:R-:W-:Y:S01]  /*01c0*/  ISETP.NE.AND P2, PT, RZ, UR5, PT ;  /* 0x00000005ff007c0c */ /* 0x000fe2000bf45270 */
[----:B------:R-:W-:Y:S02]  /*01d0*/  UIADD3 UR16, UR5, -0x1, URZ ;  /* 0xffffffff05107890 */ /* 0x000fe4000fffe03f */
[----:B------:R-:W-:Y:S02]  /*01e0*/  UISETP.EQ.OR UP0, UPT, UR9, URZ, !UP0 ;  /* 0x0000003f0900728c */ /* 0x000fe4000c702670 */
[----:B------:R-:W-:Y:S02]  /*01f0*/  UISETP.GE.U32.AND UP1, UPT, UR16, 0x2, UPT ;  /* 0x000000021000788c */ /* 0x000fe4000bf26070 */
[----:B------:R-:W-:-:S04]  /*0200*/  UISETP.EQ.AND UP0, UPT, UR5, URZ, UP0 ;  /* 0x0000003f0500728c */ /* 0x000fc80008702270 */
[----:B------:R-:W-:-:S04]  /*0210*/  USEL UR40, URZ, 0x1, !UP0 ;  /* 0x000000013f287887 */ /* 0x000fc8000c000000 */
[----:B------:R-:W-:Y:S01]  /*0220*/  USEL UR40, UR40, 0x2, UP1 ;  /* 0x0000000228287887 */ /* 0x000fe20008800000 */
[----:B0-----:R-:W-:-:S13]  /*0230*/  ISETP.NE.AND P0, PT, R2, RZ, PT ;  /* 0x000000ff0200720c */ /* 0x001fda0003f05270 */
[----:B------:R-:W-:Y:S05]  /*0240*/  @P0 BRA `(.L_x_2) ;  /* 0x0000000000500947 */ /* 0x000fea0003800000 */
[----:B------:R-:W0:Y:S01]  /*0250*/  S2UR UR8, SR_CgaCtaId ;  /* 0x00000000000879c3 */ /* 0x000e220000008800 */
[----:B------:R-:W-:Y:S01]  /*0260*/  UMOV UR4, 0x400 ;  /* 0x0000040000047882 */ /* 0x000fe20000000000 */
[----:B------:R-:W-:Y:S01]  /*0270*/  UMOV UR5, 0x1 ;  /* 0x0000000100057882 */ /* 0x000fe20000000000 */
[----:B------:R-:W-:Y:S01]  /*0280*/  UMOV UR6, 0x4 ;  /* 0x0000000400067882 */ /* 0x000fe20000000000 */
[----:B------:R-:W-:Y:S01]  /*0290*/  ELECT P0, URZ, PT ;  /* 0x00000000003f782f */ /* 0x000fe20003800000 */
[----:B------:R-:W-:-:S04]  /*02a0*/  UIADD3 UR6, -UR6, 0x100000, URZ ;  /* 0x0010000006067890 */ /* 0x000fc8000fffe13f */
[----:B------:R-:W-:Y:S02]  /*02b0*/  USHF.L.U32 UR7, UR6, 0xb, URZ ;  /* 0x0000000b06077899 */ /* 0x000fe4000800063f */
[----:B------:R-:W-:Y:S02]  /*02c0*/  USHF.L.U32 UR6, UR6, 0x1, URZ ;  /* 0x0000000106067899 */ /* 0x000fe4000800063f */
[----:B0-----:R-:W-:Y:S02]  /*02d0*/  ULEA UR8, UR8, UR4, 0x18 ;  /* 0x0000000408087291 */ /* 0x001fe4000f8ec03f */
[----:B------:R-:W-:-:S04]  /*02e0*/  UIADD3 UR4, -UR5, 0x100000, URZ ;  /* 0x0010000005047890 */ /* 0x000fc8000fffe13f */
[----:B------:R-:W-:Y:S02]  /*02f0*/  USHF.L.U32 UR5, UR4, 0xb, URZ ;  /* 0x0000000b04057899 */ /* 0x000fe4000800063f */
[----:B------:R-:W-:Y:S01]  /*0300*/  USHF.L.U32 UR4, UR4, 0x1, URZ ;  /* 0x0000000104047899 */ /* 0x000fe2000800063f */
[----:B------:R-:W0:Y:S11]  /*0310*/  FENCE.VIEW.ASYNC.S ;  /* 0x00000000000073c6 */ /* 0x000e360000000000 */
[----:B0-----:R0:W1:Y:S01]  /*0320*/  SYNCS.EXCH.64 URZ, [UR8], UR4 ;  /* 0x00000004083f75b2 */ /* 0x0010620008000100 */
[----:B------:R0:W2:Y:S01]  /*0330*/  SYNCS.EXCH.64 URZ, [UR8+0x18], UR6 ;  /* 0x00001806083f75b2 */ /* 0x0000a20008000100 */
[----:B------:R0:W3:Y:S01]  /*0340*/  SYNCS.EXCH.64 URZ, [UR8+0x8], UR4 ;  /* 0x00000804083f75b2 */ /* 0x0000e20008000100 */
[----:B------:R0:W4:Y:S01]  /*0350*/  SYNCS.EXCH.64 URZ, [UR8+0x20], UR6 ;  /* 0x00002006083f75b2 */ /* 0x0001220008000100 */
[----:B------:R0:W0:Y:S01]  /*0360*/  SYNCS.EXCH.64 URZ, [UR8+0x10], UR4 ;  /* 0x00001004083f75b2 */ /* 0x0000220008000100 */
[----:B------:R0:W0:Y:S01]  /*0370*/  SYNCS.EXCH.64 URZ, [UR8+0x28], UR6 ;  /* 0x00002806083f75b2 */ /* 0x0000220008000100 */
[----:B------:R-:W-:Y:S01]  /*0380*/  NOP ;  /* 0x0000000000007918 */ /* 0x000fe20000000000 */
.L_x_2:
[----:B------:R-:W5:Y:S01]  /*0390*/  S2UR UR10, SR_CTAID.Y ;  /* 0x00000000000a79c3 */ /* 0x000f620000002600 */
[----:B------:R-:W1:Y:S01]  /*03a0*/  SHFL.IDX PT, R0, R0, RZ, 0x1f ;  /* 0x00001fff00007589 */ /* 0x000e6200000e0000 */
[----:B------:R-:W-:Y:S02]  /*03b0*/  SHF.R.S32.HI R3, RZ, 0x1f, R5 ;  /* 0x0000001fff037819 */ /* 0x000fe40000011405 */
[----:B------:R-:W-:Y:S02]  /*03c0*/  ELECT P0, URZ, PT ;  /* 0x00000000003f782f */ /* 0x000fe40003800000 */
[----:B------:R-:W-:Y:S01]  /*03d0*/  SHF.R.S32.HI R7, RZ, 0x1f, R2 ;  /* 0x0000001fff077819 */ /* 0x000fe20000011402 */
[----:B0-----:R-:W-:Y:S01]  /*03e0*/  ULDC UR4, c[0x0][0x154] ;  /* 0x0000550000047ab9 */ /* 0x001fe20000000800 */
[----:B------:R-:W-:Y:S01]  /*03f0*/  LEA.HI R3, R3, R5, RZ, 0x7 ;  /* 0x0000000503037211 */ /* 0x000fe200078f38ff */
[----:B------:R-:W-:Y:S01]  /*0400*/  ULDC UR11, c[0x0][0x148] ;  /* 0x00005200000b7ab9 */ /* 0x000fe20000000800 */
[----:B------:R-:W0:Y:S01]  /*0410*/  S2UR UR13, SR_CTAID.X ;  /* 0x00000000000d79c3 */ /* 0x000e220000002500 */
[----:B------:R-:W-:Y:S01]  /*0420*/  LEA.HI R7, R7, R2, RZ, 0x2 ;  /* 0x0000000207077211 */ /* 0x000fe200078f10ff */
[----:B------:R-:W-:Y:S01]  /*0430*/  NOP ;  /* 0x0000000000007918 */ /* 0x000fe20000000000 */
[----:B------:R-:W-:Y:S01]  /*0440*/  LOP3.LUT R3, R3, 0xffffff80, RZ, 0xc0, !PT ;  /* 0xffffff8003037812 */ /* 0x000fe200078ec0ff */
[----:B------:R-:W-:Y:S01]  /*0450*/  NOP ;  /* 0x0000000000007918 */ /* 0x000fe20000000000 */
[----:B------:R-:W-:-:S03]  /*0460*/  LOP3.LUT R7, R7, 0x3ffffffc, RZ, 0xc0, !PT ;  /* 0x3ffffffc07077812 */ /* 0x000fc600078ec0ff */
[----:B------:R-:W-:Y:S02]  /*0470*/  IMAD.IADD R3, R5, 0x1, -R3 ;  /* 0x0000000105037824 */ /* 0x000fe400078e0a03 */
[----:B------:R-:W-:Y:S01]  /*0480*/  IMAD.IADD R2, R2, 0x1, -R7 ;  /* 0x0000000102027824 */ /* 0x000fe200078e0a07 */
[----:B-----5:R-:W-:Y:S02]  /*0490*/  I2FP.F32.U32 R4, UR10 ;  /* 0x0000000a00047c45 */ /* 0x020fe40008201000 */
[----:B-1----:R-:W-:Y:S02]  /*04a0*/  ISETP.NE.OR P0, PT, R0, RZ, !P0 ;  /* 0x000000ff0000720c */ /* 0x002fe40004705670 */
[----:B------:R-:W-:Y:S01]  /*04b0*/  SHF.R.S32.HI R0, RZ, 0x1f, R3 ;  /* 0x0000001fff007819 */ /* 0x000fe20000011403 */
[----:B------:R-:W-:Y:S01]  /*04c0*/  FMUL R8, R4, UR4 ;  /* 0x0000000404087c20 */ /* 0x000fe20008400000 */
[----:B------:R-:W-:Y:S01]  /*04d0*/  ULDC UR4, c[0x0][0x150] ;  /* 0x0000540000047ab9 */ /* 0x000fe20000000800 */
[----:B0-----:R-:W-:-:S02]  /*04e0*/  I2FP.F32.U32 R4, UR13 ;  /* 0x0000000d00047c45 */ /* 0x001fc40008201000 */
[----:B------:R-:W-:Y:S02]  /*04f0*/  LEA.HI R0, R0, R3, RZ, 0x3 ;  /* 0x0000000300007211 */ /* 0x000fe400078f18ff */
[----:B------:R-:W0:Y:S01]  /*0500*/  F2I.U32.TRUNC.NTZ R8, R8 ;  /* 0x0000000800087305 */ /* 0x000e22000020f000 */
[----:B------:R-:W-:Y:S01]  /*0510*/  FMUL R6, R4, UR4 ;  /* 0x0000000404067c20 */ /* 0x000fe20008400000 */
[--C-:B------:R-:W-:Y:S02]  /*0520*/  SHF.R.S32.HI R4, RZ, 0x3, R0.reuse ;  /* 0x00000003ff047819 */ /* 0x100fe40000011400 */
[----:B------:R-:W-:Y:S01]  /*0530*/  VOTEU.ALL UP0, P0 ;  /* 0x00000000003f7886 */ /* 0x000fe20000000000 */
[----:B------:R-:W-:Y:S01]  /*0540*/  SHF.R.S32.HI R5, RZ, 0x1f, R0 ;  /* 0x0000001fff057819 */ /* 0x000fe20000011400 */
[----:B------:R-:W-:Y:S01]  /*0550*/  UMOV UR4, 0x20 ;  /* 0x0000002000047882 */ /* 0x000fe20000000000 */
[----:B------:R-:W1:Y:S01]  /*0560*/  LDC R0, c[0x0][0x140] ;  /* 0x00005000ff007b82 */ /* 0x000e620000000800 */
[----:B------:R-:W5:Y:S01]  /*0570*/  F2I.U32.TRUNC.NTZ R6, R6 ;  /* 0x0000000600067305 */ /* 0x000f62000020f000 */
[----:B------:R-:W-:Y:S01]  /*0580*/  LEA.HI R5, R5, R4, RZ, 0x2 ;  /* 0x0000000405057211 */ /* 0x000fe200078f10ff */
[----:B------:R-:W-:Y:S01]  /*0590*/  @!UP0 UMOV UR7, 0x400 ;  /* 0x0000040000078882 */ /* 0x000fe20000000000 */
[----:B------:R-:W-:-:S04]  /*05a0*/  @!UP0 UIADD3 UR4, -UR4, 0x100000, URZ ;  /* 0x0010000004048890 */ /* 0x000fc8000fffe13f */
[----:B------:R-:W-:Y:S02]  /*05b0*/  @!UP0 USHF.L.U32 UR5, UR4, 0xb, URZ ;  /* 0x0000000b04058899 */ /* 0x000fe4000800063f */
[----:B------:R-:W-:Y:S01]  /*05c0*/  @!UP0 USHF.L.U32 UR4, UR4, 0x1, URZ ;  /* 0x0000000104048899 */ /* 0x000fe2000800063f */
[----:B------:R-:W-:Y:S01]  /*05d0*/  LOP3.LUT R5, R5, 0xfffffffc, RZ, 0xc0, !PT ;  /* 0xfffffffc05057812 */ /* 0x000fe200078ec0ff */
[----:B------:R-:W-:Y:S01]  /*05e0*/  VOTEU.ALL UP1, P0 ;  /* 0x00000000003f7886 */ /* 0x000fe20000020000 */
[----:B------:R-:W2:Y:S01]  /*05f0*/  @!UP0 S2UR UR8, SR_CgaCtaId ;  /* 0x00000000000889c3 */ /* 0x000ea20000008800 */
[----:B0-----:R-:W-:Y:S02]  /*0600*/  R2UR UR12, R8 ;  /* 0x00000000080c72ca */ /* 0x001fe400000e0000 */
[----:B------:R-:W-:-:S04]  /*0610*/  IMAD.IADD R5, R4, 0x1, -R5 ;  /* 0x0000000104057824 */ /* 0x000fc800078e0a05 */
[----:B------:R-:W-:Y:S01]  /*0620*/  IMAD R2, R2, 0x4, R5 ;  /* 0x0000000402027824 */ /* 0x000fe200078e0205 */
[----:B-----5:R-:W-:-:S03]  /*0630*/  R2UR UR6, R6 ;  /* 0x00000000060672ca */ /* 0x020fc600000e0000 */
[----:B------:R-:W-:-:S03]  /*0640*/  IMAD.SHL.U32 R5, R2, 0x4, RZ ;  /* 0x0000000402057824 */ /* 0x000fc600078e00ff */
[----:B------:R-:W-:Y:S02]  /*0650*/  UIADD3 UR12, -UR12, URZ, URZ ;  /* 0x0000003f0c0c7290 */ /* 0x000fe4000fffe13f */
[----:B------:R-:W-:Y:S02]  /*0660*/  LOP3.LUT R152, R2, 0xc, R5, 0x78, !PT ;  /* 0x0000000c02987812 */ /* 0x000fe400078e7805 */
[----:B------:R-:W-:Y:S01]  /*0670*/  UIMAD UR14, UR11, UR12, UR10 ;  /* 0x0000000c0b0e72a4 */ /* 0x000fe2000f8e020a */
[----:B-1----:R-:W-:Y:S02]  /*0680*/  ISETP.EQ.U32.AND P3, PT, R0, 0x1, PT ;  /* 0x000000010000780c */ /* 0x002fe40003f62070 */
[----:B------:R-:W-:Y:S02]  /*0690*/  UIADD3 UR6, -UR6, URZ, URZ ;  /* 0x0000003f06067290 */ /* 0x000fe4000fffe13f */
[----:B--2---:R-:W-:Y:S01]  /*06a0*/  @!UP0 ULEA UR7, UR8, UR7, 0x18 ;  /* 0x0000000708078291 */ /* 0x004fe2000f8ec03f */
[----:B------:R-:W-:Y:S01]  /*06b0*/  ISETP.NE.AND P1, PT, R152, UR14, PT ;  /* 0x0000000e98007c0c */ /* 0x000fe2000bf25270 */
[----:B------:R-:W-:Y:S01]  /*06c0*/  VOTEU.ALL UP0, P0 ;  /* 0x00000000003f7886 */ /* 0x000fe20000000000 */
[----:B------:R-:W-:Y:S01]  /*06d0*/  ULDC UR8, c[0x0][0x144] ;  /* 0x0000510000087ab9 */ /* 0x000fe20000000800 */
[----:B------:R-:W-:Y:S01]  /*06e0*/  LOP3.LUT P0, RZ, R3, 0x7, RZ, 0xc0, !PT ;  /* 0x0000000703ff7812 */ /* 0x000fe2000780c0ff */
[----:B------:R-:W-:-:S03]  /*06f0*/  UIMAD UR8, UR8, UR6, UR13 ;  /* 0x00000006080872a4 */ /* 0x000fc6000f8e020d */
[----:B------:R-:W-:-:S03]  /*0700*/  ISETP.LT.U32.AND P0, PT, R152, 0x2, !P0 ;  /* 0x000000029800780c */ /* 0x000fc60004701070 */
[----:B------:R-:W-:Y:S01]  /*0710*/  ISETP.EQ.OR P1, PT, RZ, UR8, !P1 ;  /* 0x00000008ff007c0c */ /* 0x000fe2000cf22670 */
[----:B------:R-:W0:Y:S02]  /*0720*/  FENCE.VIEW.ASYNC.S ;  /* 0x00000000000073c6 */ /* 0x000e240000000000 */
[----:B0-----:R0:W1:Y:S01]  /*0730*/  @!UP0 SYNCS.EXCH.64 URZ, [UR7+0x40], UR4 ;  /* 0x00004004073f85b2 */ /* 0x0010620008000100 */
[----:B------:R-:W-:-:S04]  /*0740*/  PLOP3.LUT P0, PT, P0, P1, PT, 0x80, 0x0 ;  /* 0x000000000000781c */ /* 0x000fc80000703070 */
[----:B------:R-:W-:Y:S01]  /*0750*/  P2R R17, PR, RZ, 0x1 ;  /* 0x00000001ff117803 */ /* 0x000fe20000000000 */
[----:B------:R0:W2:Y:S01]  /*0760*/  @!UP1 SYNCS.EXCH.64 URZ, [UR7+0x48], UR4 ;  /* 0x00004804073f95b2 */ /* 0x0000a20008000100 */
[----:B------:R-:W-:Y:S01]  /*0770*/  NOP ;  /* 0x0000000000007918 */ /* 0x000fe20000000000 */
[----:B------:R-:W-:Y:S06]  /*0780*/  @!P3 BRA `(.L_x_3) ;  /* 0x000000000008b947 */ /* 0x000fec0003800000 */
[----:B-1234-:R-:W-:Y:S01]  /*0790*/  UCGABAR_ARV ;  /* 0x00000000000079c7 */ /* 0x01efe20008000000 */
[----:B------:R-:W-:Y:S05]  /*07a0*/  BRA `(.L_x_4) ;  /* 0x0000000000047947 */ /* 0x000fea0003800000 */
.L_x_3:
[----:B-1234-:R-:W-:Y:S01]  /*07b0*/  NOP ;  /* 0x0000000000007918 */ /* 0x01efe20000000000 */
.L_x_4:
[----:B0-----:R-:W-:Y:S01]  /*07c0*/  ULDC UR4, c[0x0][0x65c] ;  /* 0x0001970000047ab9 */ /* 0x001fe20000000800 */
[----:B------:R-:W-:Y:S01]  /*07d0*/  UMOV UR5, URZ ;  /* 0x0000003f00057c82 */ /* 0x000fe20008000000 */
[----:B------:R-:W-:-:S03]  /*07e0*/  UISETP.NE.AND UP0, UPT, UR4, 0x1, UPT ;  /* 0x000000010400788c */ /* 0x000fc6000bf05270 */
[----:B------:R-:W-:Y:S01]  /*07f0*/  UMOV UR4, UR13 ;  /* 0x0000000d00047c82 */ /* 0x000fe20008000000 */
[----:B------:R-:W-:Y:S02]  /*0800*/  UP2UR UR45, UPR, URZ, 0x1 ;  /* 0x000000013f2d7883 */ /* 0x000fe40008000000 */
[----:B------:R-:W-:Y:S02]  /*0810*/  PLOP3.LUT P0, PT, PT, PT, UP0, 0x80, 0x0 ;  /* 0x000000000000781c */ /* 0x000fe40003f0f008 */
[----:B------:R-:W-:Y:S02]  /*0820*/  PLOP3.LUT P1, PT, PT, PT, UP0, 0x80, 0x0 ;  /* 0x000000000000781c */ /* 0x000fe40003f2f008 */
[----:B------:R-:W-:Y:S01]  /*0830*/  PLOP3.LUT P5, PT, PT, PT, UP0, 0x80, 0x0 ;  /* 0x000000000000781c */ /* 0x000fe20003faf008 */
[----:B------:R-:W-:Y:S01]  /*0840*/  @UP0 ULDC UR14, c[0x0][0x10] ;  /* 0x00000400000e0ab9 */ /* 0x000fe20000000800 */
[----:B------:R-:W-:Y:S01]  /*0850*/  @UP0 UMOV UR6, UR10 ;  /* 0x0000000a00060c82 */ /* 0x000fe20008000000 */
[----:B------:R-:W-:Y:S01]  /*0860*/  @UP0 UMOV UR7, URZ ;  /* 0x0000003f00070c82 */ /* 0x000fe20008000000 */
[----:B------:R-:W-:Y:S01]  /*0870*/  PLOP3.LUT P4, PT, PT, PT, UP0, 0x80, 0x0 ;  /* 0x000000000000781c */ /* 0x000fe20003f8f008 */
[----:B------:R-:W-:-:S03]  /*0880*/  @UP0 UIMAD.WIDE.U32 UR14, UR13, UR14, UR6 ;  /* 0x0000000e0d0e02a5 */ /* 0x000fc6000f8e0006 */
[----:B------:R-:W-:Y:S01]  /*0890*/  @!UP0 ULDC UR7, c[0x0][0xc] ;  /* 0x0000030000078ab9 */ /* 0x000fe20000000800 */
[----:B------:R-:W-:Y:S01]  /*08a0*/  @UP0 UMOV UR6, URZ ;  /* 0x0000003f00060c82 */ /* 0x000fe20008000000 */
[----:B------:R-:W-:Y:S01]  /*08b0*/  @!UP0 UIMAD.WIDE.U32 UR4, UR10, UR7, UR4 ;  /* 0x000000070a0482a5 */ /* 0x000fe2000f8e0004 */
[----:B------:R-:W-:Y:S01]  /*08c0*/  IMAD.U32 R2, RZ, RZ, UR14 ;  /* 0x0000000eff027e24 */ /* 0x000fe2000f8e00ff */
[----:B------:R-:W-:Y:S02]  /*08d0*/  @UP0 UIADD3 UR6, UR15, UR6, URZ ;  /* 0x000000060f060290 */ /* 0x000fe4000fffe03f */
[----:B------:R-:W-:Y:S02]  /*08e0*/  IMAD.U32 R3, RZ, RZ, UR15 ;  /* 0x0000000fff037e24 */ /* 0x000fe4000f8e00ff */
[----:B------:R-:W-:Y:S01]  /*08f0*/  @P0 IMAD.MOV.U32 R7, RZ, RZ, R2 ;  /* 0x000000ffff070224 */ /* 0x000fe200078e0002 */
[----:B------:R-:W-:Y:S01]  /*0900*/  MOV R4, UR4 ;  /* 0x0000000400047c02 */ /* 0x000fe20008000f00 */
[----:B------:R-:W-:-:S02]  /*0910*/  IMAD.U32 R5, RZ, RZ, UR5 ;  /* 0x00000005ff057e24 */ /* 0x000fc4000f8e00ff */
[----:B------:R-:W-:Y:S02]  /*0920*/  IMAD.U32 R2, RZ, RZ, UR4 ;  /* 0x00000004ff027e24 */ /* 0x000fe4000f8e00ff */
[----:B------:R-:W-:Y:S02]  /*0930*/  @P1 IMAD.U32 R6, RZ, RZ, UR6 ;  /* 0x00000006ff061e24 */ /* 0x000fe4000f8e00ff */
[----:B------:R-:W-:Y:S02]  /*0940*/  @!P5 IMAD.MOV.U32 R6, RZ, RZ, R5 ;  /* 0x000000ffff06d224 */ /* 0x000fe400078e0005 */
[----:B------:R-:W-:Y:S02]  /*0950*/  @!P4 IMAD.MOV.U32 R7, RZ, RZ, R2 ;  /* 0x000000ffff07c224 */ /* 0x000fe400078e0002 */
[----:B------:R-:W-:Y:S01]  /*0960*/  IMAD.U32 R3, RZ, RZ, UR5 ;  /* 0x00000005ff037e24 */ /* 0x000fe2000f8e00ff */
[----:B------:R0:W-:Y:S04]  /*0970*/  STL [R1+0x204], R6 ;  /* 0x0002040601007387 */ /* 0x0001e80000100800 */
[----:B------:R0:W-:Y:S01]  /*0980*/  STL [R1+0x208], R7 ;  /* 0x0002080701007387 */ /* 0x0001e20000100800 */
[----:B------:R-:W-:Y:S05]  /*0990*/  @!P3 BRA `(.L_x_5) ;  /* 0x00000000000cb947 */ /* 0x000fea0003800000 */
[----:B------:R-:W-:Y:S01]  /*09a0*/  UCGABAR_WAIT ;  /* 0x0000000000007dc7 */ /* 0x000fe20008000000 */
[----:B------:R-:W-:Y:S01]  /*09b0*/  CCTL.IVALL ;  /* 0x00000000ff00798f */ /* 0x000fe20002000000 */
[----:B------:R-:W-:Y:S05]  /*09c0*/  BRA `(.L_x_6) ;  /* 0x0000000000047947 */ /* 0x000fea0003800000 */
.L_x_5:
[----:B------:R-:W-:Y:S06]  /*09d0*/  BAR.SYNC.DEFER_BLOCKING 0x0 ;  /* 0x0000000000007b1d */ /* 0x000fec0000010000 */
.L_x_6:
[----:B------:R-:W-:Y:S05]  /*09e0*/  @!P2 BRA `(.L_x_7) ;  /* 0x000001900030a947 */ /* 0x000fea0003800000 */
[----:B------:R-:W-:-:S06]  /*09f0*/  UISETP.GT.U32.AND UP0, UPT, UR16, 0x1, UPT ;  /* 0x000000011000788c */ /* 0x000fcc000bf04070 */
[----:B------:R-:W-:-:S13]  /*0a00*/  PLOP3.LUT P0, PT, PT, PT, UP0, 0x80, 0x0 ;  /* 0x000000000000781c */ /* 0x000fda0003f0f008 */
[----:B------:R-:W-:Y:S05]  /*0a10*/  @P0 EXIT ;  /* 0x000000000000094d */ /* 0x000fea0003800000 */
[----:B------:R-:W-:Y:S01]  /*0a20*/  ULDC.64 UR4, c[0x0][0x650] ;  /* 0x0001940000047ab9 */ /* 0x000fe20000000a00 */
[----:B------:R-:W-:Y:S01]  /*0a30*/  UMOV UR41, 0xffffffff ;  /* 0xffffffff00297882 */ /* 0x000fe20000000000 */
[----:B------:R-:W-:Y:S01]  /*0a40*/  ISETP.GE.U32.AND P0, PT, R7, UR4, PT ;  /* 0x0000000407007c0c */ /* 0x000fe2000bf06070 */
[----:B------:R-:W-:Y:S01]  /*0a50*/  UMOV UR42, 0xffffffff ;  /* 0xffffffff002a7882 */ /* 0x000fe20000000000 */
[----:B------:R-:W-:Y:S01]  /*0a60*/  UMOV UR43, 0xffffffff ;  /* 0xffffffff002b7882 */ /* 0x000fe20000000000 */
[----:B------:R-:W-:Y:S02]  /*0a70*/  PRMT R0, RZ, 0x7610, R0 ;  /* 0x00007610ff007816 */ /* 0x000fe40000000000 */
[----:B------:R-:W-:-:S13]  /*0a80*/  ISETP.GE.U32.AND.EX P0, PT, R6, UR5, PT, P0 ;  /* 0x0000000506007c0c */ /* 0x000fda000bf06100 */
[----:B------:R-:W-:Y:S05]  /*0a90*/  @P0 BRA `(.L_x_8) ;  /* 0x0000000400480947 */ /* 0x000fea0003800000 */
[----:B------:R-:W-:Y:S01]  /*0aa0*/  ULDC.64 UR16, c[0x0][0x628] ;  /* 0x00018a0000107ab9 */ /* 0x000fe20000000a00 */
[C---:B------:R-:W-:Y:S01]  /*0ab0*/  R2UR UR19, R7.reuse ;  /* 0x00000000071372ca */ /* 0x040fe200000e0000 */
[----:B------:R-:W-:Y:S01]  /*0ac0*/  ULDC UR18, c[0x0][0x630] ;  /* 0x00018c0000127ab9 */ /* 0x000fe20000000800 */
[----:B------:R-:W-:Y:S02]  /*0ad0*/  ISETP.NE.U32.AND P0, PT, RZ, UR16, PT ;  /* 0x00000010ff007c0c */ /* 0x000fe4000bf05070 */
[----:B------:R-:W-:Y:S02]  /*0ae0*/  R2UR UR4, R7 ;  /* 0x00000000070472ca */ /* 0x000fe400000e0000 */
[----:B------:R-:W-:Y:S02]  /*0af0*/  ISETP.NE.AND.EX P0, PT, RZ, UR17, PT, P0 ;  /* 0x00000011ff007c0c */ /* 0x000fe4000bf05300 */
[----:B------:R-:W-:-:S11]  /*0b00*/  R2UR UR5, R6 ;  /* 0x00000000060572ca */ /* 0x000fd600000e0000 */
[----:B------:R-:W-:Y:S05]  /*0b10*/  @!P0 BRA `(.L_x_9) ;  /* 0x0000000000308947 */ /* 0x000fea0003800000 */
[----:B------:R-:W-:Y:S01]  /*0b20*/  R2UR UR4, R7 ;  /* 0x00000000070472ca */ /* 0x000fe200000e0000 */
[----:B------:R-:W-:Y:S01]  /*0b30*/  ULDC UR9, c[0x0][0x634] ;  /* 0x00018d0000097ab9 */ /* 0x000fe20000000800 */
[----:B------:R-:W-:-:S11]  /*0b40*/  R2UR UR13, R6 ;  /* 0x00000000060d72ca */ /* 0x000fd600000e0000 */
[----:B------:R-:W-:-:S04]  /*0b50*/  UIADD3 UR9, UP0, UR4, UR9, URZ ;  /* 0x0000000904097290 */ /* 0x000fc8000ff1e03f */
[----:B------:R-:W-:-:S04]  /*0b60*/  UIADD3.X UR13, URZ, UR13, URZ, UP0, !UPT ;  /* 0x0000000d3f0d7290 */ /* 0x000fc800087fe43f */
[----:B------:R-:W-:-:S04]  /*0b70*/  UIMAD.WIDE.U32 UR4, UR13, UR16, URZ ;  /* 0x000000100d0472a5 */ /* 0x000fc8000f8e003f */
[----:B------:R-:W-:Y:S02]  /*0b80*/  UIMAD.WIDE.U32 UR6, UP0, UR9, UR17, UR4 ;  /* 0x00000011090672a5 */ /* 0x000fe4000f800004 */
[----:B------:R-:W-:Y:S02]  /*0b90*/  UIMAD.WIDE.U32 UR4, UR9, UR16, URZ ;  /* 0x00000010090472a5 */ /* 0x000fe4000f8e003f */
[----:B------:R-:W-:Y:S02]  /*0ba0*/  UIADD3.X UR15, URZ, URZ, URZ, UP0, !UPT ;  /* 0x0000003f3f0f7290 */ /* 0x000fe400087fe43f */
[----:B------:R-:W-:Y:S01]  /*0bb0*/  UIADD3 URZ, UP0, UR5, UR6, URZ ;  /* 0x00000006053f7290 */ /* 0x000fe2000ff1e03f */
[----:B------:R-:W-:-:S03]  /*0bc0*/  UMOV UR14, UR7 ;  /* 0x00000007000e7c82 */ /* 0x000fc60008000000 */
[----:B------:R-:W-:-:S12]  /*0bd0*/  UIMAD.WIDE.U32.X UR4, UR13, UR17, UR14, UP0 ;  /* 0x000000110d0472a5 */ /* 0x000fd800080e040e */
.L_x_9:
[----:B------:R-:W-:Y:S01]  /*0be0*/  USHF.R.U64 UR43, UR4, UR18, UR5 ;  /* 0x00000012042b7299 */ /* 0x000fe20008001205 */
[----:B------:R-:W-:Y:S01]  /*0bf0*/  R2UR UR7, R6 ;  /* 0x00000000060772ca */ /* 0x000fe200000e0000 */
[----:B------:R-:W-:Y:S02]  /*0c00*/  USHF.R.U32.HI UR4, URZ, UR18, UR5 ;  /* 0x000000123f047299 */ /* 0x000fe40008011605 */
[----:B------:R-:W-:Y:S01]  /*0c10*/  UIADD3 UR5, UP0, URZ, -UR43, URZ ;  /* 0x8000002b3f057290 */ /* 0x000fe2000ff1e03f */
[----:B------:R-:W-:Y:S01]  /*0c20*/  ULDC.64 UR14, c[0x0][0x620] ;  /* 0x00018800000e7ab9 */ /* 0x000fe20000000a00 */
[----:B------:R-:W-:Y:S02]  /*0c30*/  UMOV UR6, UR19 ;  /* 0x0000001300067c82 */ /* 0x000fe40008000000 */
[----:B------:R-:W-:Y:S01]  /*0c40*/  UIADD3.X UR4, URZ, ~UR4, URZ, UP0, !UPT ;  /* 0x800000043f047290 */ /* 0x000fe200087fe43f */
[----:B------:R-:W-:Y:S01]  /*0c50*/  ULDC UR9, c[0x0][0x618] ;  /* 0x0001860000097ab9 */ /* 0x000fe20000000800 */
[----:B------:R-:W-:-:S02]  /*0c60*/  UIMAD UR12, UR11, UR12, UR10 ;  /* 0x0000000c0b0c72a4 */ /* 0x000fc4000f8e020a */
[----:B------:R-:W-:Y:S02]  /*0c70*/  UIMAD UR4, UR4, UR14, URZ ;  /* 0x0000000e040472a4 */ /* 0x000fe4000f8e023f */
[----:B------:R-:W-:Y:S02]  /*0c80*/  UIMAD.WIDE.U32 UR6, UR5, UR14, UR6 ;  /* 0x0000000e050672a5 */ /* 0x000fe4000f8e0006 */
[----:B------:R-:W-:Y:S01]  /*0c90*/  UIMAD UR4, UR5, UR15, UR4 ;  /* 0x0000000f050472a4 */ /* 0x000fe2000f8e0204 */
[----:B------:R-:W-:Y:S01]  /*0ca0*/  ULDC UR10, c[0x0][0x608] ;  /* 0x00018200000a7ab9 */ /* 0x000fe20000000800 */
[----:B------:R-:W-:Y:S02]  /*0cb0*/  ULDC UR18, c[0x0][0x658] ;  /* 0x0001960000127ab9 */ /* 0x000fe40000000800 */
[----:B------:R-:W-:Y:S01]  /*0cc0*/  UIADD3 UR7, UR7, UR4, URZ ;  /* 0x0000000407077290 */ /* 0x000fe2000fffe03f */
[----:B------:R-:W-:Y:S02]  /*0cd0*/  UMOV UR11, 0xffffffff ;  /* 0xffffffff000b7882 */ /* 0x000fe40000000000 */
[----:B------:R-:W-:Y:S01]  /*0ce0*/  ULDC.64 UR4, c[0x0][0x640] ;  /* 0x0001900000047ab9 */ /* 0x000fe20000000a00 */
[----:B------:R-:W-:Y:S01]  /*0cf0*/  USHF.R.U64 UR16, UR6, UR9, UR7 ;  /* 0x0000000906107299 */ /* 0x000fe20008001207 */
[----:B------:R-:W-:Y:S01]  /*0d00*/  ISETP.NE.U32.AND P0, PT, RZ, UR4, PT ;  /* 0x00000004ff007c0c */ /* 0x000fe2000bf05070 */
[----:B------:R-:W-:-:S02]  /*0d10*/  USHF.R.U32.HI UR7, URZ, UR9, UR7 ;  /* 0x000000093f077299 */ /* 0x000fc40008011607 */
[----:B------:R-:W-:Y:S01]  /*0d20*/  USHF.L.U32 UR6, UR11, UR18, URZ ;  /* 0x000000120b067299 */ /* 0x000fe2000800063f */
[----:B------:R-:W-:Y:S01]  /*0d30*/  ISETP.NE.AND.EX P0, PT, RZ, UR5, PT, P0 ;  /* 0x00000005ff007c0c */ /* 0x000fe2000bf05300 */
[----:B------:R-:W-:Y:S02]  /*0d40*/  USHF.R.U64 UR22, UR16, UR10, UR7 ;  /* 0x0000000a10167299 */ /* 0x000fe40008001207 */
[----:B------:R-:W-:Y:S02]  /*0d50*/  USHF.R.U32.HI UR7, URZ, UR10, UR7 ;  /* 0x0000000a3f077299 */ /* 0x000fe40008011607 */
[----:B------:R-:W-:Y:S02]  /*0d60*/  UISETP.NE.AND UP1, UPT, UR45, URZ, UPT ;  /* 0x0000003f2d00728c */ /* 0x000fe4000bf25270 */
[----:B------:R-:W-:Y:S01]  /*0d70*/  USHF.R.U64 UR23, UR22, UR18, UR7 ;  /* 0x0000001216177299 */ /* 0x000fe20008001207 */
[----:B------:R-:W-:Y:S01]  /*0d80*/  ULDC UR17, c[0x0][0x600] ;  /* 0x0001800000117ab9 */ /* 0x000fe20000000800 */
[----:B------:R-:W-:-:S02]  /*0d90*/  ULOP3.LUT UR13, URZ, UR6, URZ, 0x33, !UPT ;  /* 0x000000063f0d7292 */ /* 0x000fc4000f8e333f */
[----:B------:R-:W-:Y:S02]  /*0da0*/  UIADD3 UR15, UR17, -0x1, URZ ;  /* 0xffffffff110f7890 */ /* 0x000fe4000fffe03f */
[----:B------:R-:W-:Y:S02]  /*0db0*/  USEL UR12, UR8, UR12, !UP1 ;  /* 0x0000000c080c7287 */ /* 0x000fe4000c800000 */
[----:B------:R-:W-:Y:S01]  /*0dc0*/  USHF.R.U32.HI UR7, URZ, UR18, UR7 ;  /* 0x000000123f077299 */ /* 0x000fe20008011607 */
[----:B------:R-:W-:Y:S01]  /*0dd0*/  ULDC UR19, c[0x0][0x648] ;  /* 0x0001920000137ab9 */ /* 0x000fe20000000800 */
[----:B------:R-:W-:Y:S01]  /*0de0*/  ULDC UR20, c[0x0][0x638] ;  /* 0x00018e0000147ab9 */ /* 0x000fe20000000800 */
[----:B------:R-:W-:Y:S01]  /*0df0*/  UMOV UR21, 0x1 ;  /* 0x0000000100157882 */ /* 0x000fe20000000000 */
[----:B------:R-:W-:Y:S01]  /*0e00*/  UMOV UR6, UR23 ;  /* 0x0000001700067c82 */ /* 0x000fe20008000000 */
[----:B------:R-:W-:Y:S07]  /*0e10*/  @!P0 BRA `(.L_x_10) ;  /* 0x0000000000308947 */ /* 0x000fee0003800000 */
[----:B------:R-:W-:Y:S02]  /*0e20*/  ULDC UR10, c[0x0][0x64c] ;  /* 0x00019300000a7ab9 */ /* 0x000fe40000000800 */
        /* <DEDUP_REMOVED lines=8> */
[----:B------:R-:W-:-:S07]  /*0eb0*/  UIMAD.WIDE.U32.X UR4, UR14, UR5, UR10, UP0 ;  /* 0x000000050e0472a5 */ /* 0x000fce00080e040a */
[----:B------:R-:W-:Y:S01]  /*0ec0*/  UMOV UR6, UR4 ;  /* 0x0000000400067c82 */ /* 0x000fe20008000000 */
[----:B------:R-:W-:-:S05]  /*0ed0*/  UMOV UR7, UR5 ;  /* 0x0000000500077c82 */ /* 0x000fca0008000000 */
.L_x_10:
[----:B------:R-:W-:Y:S01]  /*0ee0*/  USHF.R.U64 UR5, UR6, UR19, UR7 ;  /* 0x0000001306057299 */ /* 0x000fe20008001207 */
[----:B------:R-:W-:Y:S01]  /*0ef0*/  IMAD.MOV.U32 R0, RZ, RZ, 0x1 ;  /* 0x00000001ff007424 */ /* 0x000fe200078e00ff */
[----:B------:R-:W-:Y:S02]  /*0f00*/  USHF.L.U32 UR4, UR21, UR18, URZ ;  /* 0x0000001215047299 */ /* 0x000fe4000800063f */
[----:B------:R-:W-:Y:S02]  /*0f10*/  ULOP3.LUT UR13, UR22, UR13, URZ, 0xc0, !UPT ;  /* 0x0000000d160d7292 */ /* 0x000fe4000f8ec03f */
[----:B------:R-:W-:Y:S02]  /*0f20*/  UIADD3 UR6, -UR5, URZ, URZ ;  /* 0x0000003f05067290 */ /* 0x000fe4000fffe13f */
[----:B------:R-:W-:Y:S02]  /*0f30*/  UIMAD UR13, UR4, UR5, UR13 ;  /* 0x00000005040d72a4 */ /* 0x000fe4000f8e020d */
[----:B------:R-:W-:-:S02]  /*0f40*/  ULOP3.LUT UR15, UR16, UR15, URZ, 0xc0, !UPT ;  /* 0x0000000f100f7292 */ /* 0x000fc4000f8ec03f */
[----:B------:R-:W-:Y:S01]  /*0f50*/  UIMAD UR4, UR6, UR20, UR23 ;  /* 0x00000014060472a4 */ /* 0x000fe2000f8e0217 */
[----:B------:R-:W-:Y:S01]  /*0f60*/  ULDC UR5, c[0x0][0x610] ;  /* 0x0001840000057ab9 */ /* 0x000fe20000000800 */
[----:B------:R-:W-:Y:S02]  /*0f70*/  UISETP.NE.AND UP0, UPT, UR45, URZ, UPT ;  /* 0x0000003f2d00728c */ /* 0x000fe4000bf05270 */
[----:B------:R-:W-:Y:S02]  /*0f80*/  UIMAD UR12, UR13, UR5, UR12 ;  /* 0x000000050d0c72a4 */ /* 0x000fe4000f8e020c */
[----:B------:R-:W-:-:S04]  /*0f90*/  UIMAD UR4, UR4, UR17, UR15 ;  /* 0x00000011040472a4 */ /* 0x000fc8000f8e020f */
[----:B------:R-:W-:Y:S02]  /*0fa0*/  USEL UR42, UR4, UR12, !UP0 ;  /* 0x0000000c042a7287 */ /* 0x000fe4000c000000 */
[----:B------:R-:W-:-:S12]  /*0fb0*/  USEL UR41, UR12, UR4, !UP0 ;  /* 0x000000040c297287 */ /* 0x000fd8000c000000 */
.L_x_8:
[----:B------:R-:W-:-:S08]  /*0fc0*/  NOP ;  /* 0x0000000000007918 */ /* 0x000fd00000000000 */
[----:B------:R-:W1:Y:S02]  /*0fd0*/  USETMAXREG.TRY_ALLOC.CTAPOOL UP0, 0xf0 ;  /* 0x000000f0000079c8 */ /* 0x000e640008000600 */
[----:B-1----:R-:W-:-:S13]  /*0fe0*/  PLOP3.LUT P0, PT, PT, PT, UP0, 0x80, 0x0 ;  /* 0x000000000000781c */ /* 0x002fda0003f0f008 */
[----:B------:R-:W-:Y:S05]  /*0ff0*/  @!P0 BRA `(.L_x_8) ;  /* 0xfffffffc00f08947 */ /* 0x000fea000383ffff */
[----:B------:R-:W-:Y:S01]  /*1000*/  ULDC.64 UR4, c[0x0][0x598] ;  /* 0x0001660000047ab9 */ /* 0x000fe20000000a00 */
[----:B------:R-:W-:Y:S01]  /*1010*/  ULDC.64 UR36, c[0x0][0x208] ;  /* 0x0000820000247ab9 */ /* 0x000fe20000000a00 */
[----:B------:R-:W-:-:S04]  /*1020*/  ISETP.NE.U32.AND P0, PT, RZ, UR4, PT ;  /* 0x00000004ff007c0c */ /* 0x000fc8000bf05070 */
[----:B------:R-:W-:-:S13]  /*1030*/  ISETP.NE.AND.EX P0, PT, RZ, UR5, PT, P0 ;  /* 0x00000005ff007c0c */ /* 0x000fda000bf05300 */
[----:B------:R-:W-:Y:S05]  /*1040*/  @!P0 BRA `(.L_x_11) ;  /* 0x00000000001c8947 */ /* 0x000fea0003800000 */
[----:B------:R-:W1:Y:S02]  /*1050*/  LDC.64 R2, c[0x0][0x598] ;  /* 0x00016600ff027b82 */ /* 0x000e640000000a00 */
[----:B-1----:R-:W2:Y:S02]  /*1060*/  LDG.E.64 R2, desc[UR36][R2.64] ;  /* 0x0000002402027981 */ /* 0x002ea4000c1e1b00 */
[----:B--2---:R-:W-:-:S04]  /*1070*/  ISETP.NE.U32.AND P0, PT, R2, RZ, PT ;  /* 0x000000ff0200720c */ /* 0x004fc80003f05070 */
[----:B------:R-:W-:-:S13]  /*1080*/  ISETP.NE.AND.EX P0, PT, R3, RZ, PT, P0 ;  /* 0x000000ff0300720c */ /* 0x000fda0003f05300 */
[----:B------:R-:W-:Y:S05]  /*1090*/  @!P0 BRA `(.L_x_11) ;  /* 0x0000000000088947 */ /* 0x000fea0003800000 */
[----:B------:R1:W5:Y:S01]  /*10a0*/  LD.E R2, desc[UR36][R2.64] ;  /* 0x0000002402027980 */ /* 0x000362000c101900 */
[----:B------:R-:W-:Y:S05]  /*10b0*/  BRA `(.L_x_12) ;  /* 0x0000000000247947 */ /* 0x000fea0003800000 */
.L_x_11:
[----:B------:R-:W-:Y:S02]  /*10c0*/  ULDC.64 UR4, c[0x0][0x588] ;  /* 0x0001620000047ab9 */ /* 0x000fe40000000a00 */
[----:B------:R-:W-:-:S04]  /*10d0*/  ISETP.NE.U32.AND P0, PT, RZ, UR4, PT ;  /* 0x00000004ff007c0c */ /* 0x000fc8000bf05070 */
[----:B------:R-:W-:-:S13]  /*10e0*/  ISETP.NE.AND.EX P0, PT, RZ, UR5, PT, P0 ;  /* 0x00000005ff007c0c */ /* 0x000fda000bf05300 */
[----:B------:R-:W-:Y:S05]  /*10f0*/  @!P0 BRA `(.L_x_13) ;  /* 0x00000000000c8947 */ /* 0x000fea0003800000 */
[----:B------:R-:W1:Y:S02]  /*1100*/  LDC.64 R2, c[0x0][0x588] ;  /* 0x00016200ff027b82 */ /* 0x000e640000000a00 */
[----:B-1----:R2:W5:Y:S01]  /*1110*/  LDG.E R2, desc[UR36][R2.64] ;  /* 0x0000002402027981 */ /* 0x002562000c1e1900 */
[----:B------:R-:W-:Y:S05]  /*1120*/  BRA `(.L_x_12) ;  /* 0x0000000000087947 */ /* 0x000fea0003800000 */
.L_x_13:
[----:B------:R-:W-:Y:S02]  /*1130*/  ULDC UR4, c[0x0][0x580] ;  /* 0x0001600000047ab9 */ /* 0x000fe40000000800 */
[----:B------:R-:W-:-:S07]  /*1140*/  IMAD.U32 R2, RZ, RZ, UR4 ;  /* 0x00000004ff027e24 */ /* 0x000fce000f8e00ff */
.L_x_12:
[----:B------:R-:W-:Y:S02]  /*1150*/  ULDC.64 UR4, c[0x0][0x5a0] ;  /* 0x0001680000047ab9 */ /* 0x000fe40000000a00 */
[----:B------:R-:W-:-:S04]  /*1160*/  ISETP.NE.U32.AND P0, PT, RZ, UR4, PT ;  /* 0x00000004ff007c0c */ /* 0x000fc8000bf05070 */
[----:B------:R-:W-:-:S13]  /*1170*/  ISETP.NE.AND.EX P0, PT, RZ, UR5, PT, P0 ;  /* 0x00000005ff007c0c */ /* 0x000fda000bf05300 */
[----:B------:R-:W-:Y:S05]  /*1180*/  @!P0 BRA `(.L_x_14) ;  /* 0x00000000001c8947 */ /* 0x000fea0003800000 */
[----:B------:R-:W3:Y:S02]  /*1190*/  LDC.64 R4, c[0x0][0x5a0] ;  /* 0x00016800ff047b82 */ /* 0x000ee40000000a00 */
[----:B---3--:R-:W3:Y:S02]  /*11a0*/  LDG.E.64 R4, desc[UR36][R4.64] ;  /* 0x0000002404047981 */ /* 0x008ee4000c1e1b00 */
[----:B---3--:R-:W-:-:S04]  /*11b0*/  ISETP.NE.U32.AND P0, PT, R4, RZ, PT ;  /* 0x000000ff0400720c */ /* 0x008fc80003f05070 */
[----:B------:R-:W-:-:S13]  /*11c0*/  ISETP.NE.AND.EX P0, PT, R5, RZ, PT, P0 ;  /* 0x000000ff0500720c */ /* 0x000fda0003f05300 */
[----:B------:R-:W-:Y:S05]  /*11d0*/  @!P0 BRA `(.L_x_14) ;  /* 0x0000000000088947 */ /* 0x000fea0003800000 */
[----:B------:R3:W5:Y:S01]  /*11e0*/  LD.E R16, desc[UR36][R4.64] ;  /* 0x0000002404107980 */ /* 0x000762000c101900 */
[----:B------:R-:W-:Y:S05]  /*11f0*/  BRA `(.L_x_15) ;  /* 0x0000000000247947 */ /* 0x000fea0003800000 */
.L_x_14:
[----:B------:R-:W-:Y:S02]  /*1200*/  ULDC.64 UR4, c[0x0][0x590] ;  /* 0x0001640000047ab9 */ /* 0x000fe40000000a00 */
[----:B------:R-:W-:-:S04]  /*1210*/  ISETP.NE.U32.AND P0, PT, RZ, UR4, PT ;  /* 0x00000004ff007c0c */ /* 0x000fc8000bf05070 */
[----:B------:R-:W-:-:S13]  /*1220*/  ISETP.NE.AND.EX P0, PT, RZ, UR5, PT, P0 ;  /* 0x00000005ff007c0c */ /* 0x000fda000bf05300 */
[----:B------:R-:W-:Y:S05]  /*1230*/  @!P0 BRA `(.L_x_16) ;  /* 0x00000000000c8947 */ /* 0x000fea0003800000 */
[----:B------:R-:W3:Y:S02]  /*1240*/  LDC.64 R4, c[0x0][0x590] ;  /* 0x00016400ff047b82 */ /* 0x000ee40000000a00 */
[----:B---3--:R4:W5:Y:S01]  /*1250*/  LDG.E R16, desc[UR36][R4.64] ;  /* 0x0000002404107981 */ /* 0x008962000c1e1900 */
[----:B------:R-:W-:Y:S05]  /*1260*/  BRA `(.L_x_15) ;  /* 0x0000000000087947 */ /* 0x000fea0003800000 */
.L_x_16:
[----:B------:R-:W-:Y:S02]  /*1270*/  ULDC UR4, c[0x0][0x584] ;  /* 0x0001610000047ab9 */ /* 0x000fe40000000800 */
[----:B------:R-:W-:-:S07]  /*1280*/  IMAD.U32 R16, RZ, RZ, UR4 ;  /* 0x00000004ff107e24 */ /* 0x000fce000f8e00ff */
.L_x_15:
[----:B------:R-:W-:-:S13]  /*1290*/  LOP3.LUT P0, RZ, R0, 0xff, RZ, 0xc0, !PT ;  /* 0x000000ff00ff7812 */ /* 0x000fda000780c0ff */
[----:B------:R-:W-:Y:S05]  /*12a0*/  @!P0 EXIT ;  /* 0x000000000000894d */ /* 0x000fea0003800000 */
[----:B------:R-:W-:Y:S01]  /*12b0*/  ULDC UR4, c[0x0][0x28c] ;  /* 0x0000a30000047ab9 */ /* 0x000fe20000000800 */
[----:B------:R-:W-:Y:S01]  /*12c0*/  UMOV UR38, URZ ;  /* 0x0000003f00267c82 */ /* 0x000fe20008000000 */
[----:B------:R-:W-:Y:S01]  /*12d0*/  UIADD3 UR4, UR4, 0x1f, URZ ;  /* 0x0000001f04047890 */ /* 0x000fe2000fffe03f */
[----:B------:R-:W-:-:S03]  /*12e0*/  UMOV UR39, URZ ;  /* 0x0000003f00277c82 */ /* 0x000fc60008000000 */
[----:B------:R-:W-:-:S04]  /*12f0*/  USHF.R.S32.HI UR5, URZ, 0x1f, UR4 ;  /* 0x0000001f3f057899 */ /* 0x000fc80008011404 */
[----:B------:R-:W-:-:S04]  /*1300*/  ULEA.HI UR5, UR5, UR4, URZ, 0x5 ;  /* 0x0000000405057291 */ /* 0x000fc8000f8f283f */
[----:B------:R-:W-:-:S12]  /*1310*/  USHF.R.S32.HI UR44, URZ, 0x5, UR5 ;  /* 0x000000053f2c7899 */ /* 0x000fd80008011405 */
.L_x_546:
[----:B------:R-:W0:Y:S01]  /*1320*/  S2R R0, SR_TID.X ;  /* 0x0000000000007919 */ /* 0x000e220000002100 */
[----:B------:R-:W1:Y:S01]  /*1330*/  S2UR UR7, SR_CgaCtaId ;  /* 0x00000000000779c3 */ /* 0x000e620000008800 */
[----:B------:R-:W-:Y:S02]  /*1340*/  UMOV UR6, 0x400 ;  /* 0x0000040000067882 */ /* 0x000fe40000000000 */
[----:B-1----:R-:W-:Y:S01]  /*1350*/  ULEA UR6, UR7, UR6, 0x18 ;  /* 0x0000000607067291 */ /* 0x002fe2000f8ec03f */
[----:B0-----:R-:W-:-:S04]  /*1360*/  LOP3.LUT R0, R0, 0x80, RZ, 0xc0, !PT ;  /* 0x0000008000007812 */ /* 0x001fc800078ec0ff */
[----:B------:R-:W-:-:S06]  /*1370*/  SHF.R.U32.HI R0, RZ, 0x7, R0 ;  /* 0x00000007ff007819 */ /* 0x000fcc0000011600 */
[----:B------:R-:W0:Y:S02]  /*1380*/  SHFL.IDX PT, R0, R0, RZ, 0x1f ;  /* 0x00001fff00007589 */ /* 0x000e2400000e0000 */
[----:B0-----:R-:W-:-:S13]  /*1390*/  R2UR UR4, R0 ;  /* 0x00000000000472ca */ /* 0x001fda00000e0000 */
[----:B------:R-:W-:-:S04]  /*13a0*/  ULEA.HI UR5, UR4, UR4, URZ, 0x1 ;  /* 0x0000000404057291 */ /* 0x000fc8000f8f083f */
[----:B------:R-:W-:-:S04]  /*13b0*/  ULOP3.LUT UR5, UR5, 0x7fffe, URZ, 0xc0, !UPT ;  /* 0x0007fffe05057892 */ /* 0x000fc8000f8ec03f */
[----:B------:R-:W-:-:S03]  /*13c0*/  UIADD3 UR5, UR4, -UR5, URZ ;  /* 0x8000000504057290 */ /* 0x000fc6000fffe03f */
[----:B------:R-:W-:Y:S01]  /*13d0*/  ULDC UR4, c[0x0][0x28c] ;  /* 0x0000a30000047ab9 */ /* 0x000fe20000000800 */
[----:B------:R-:W-:Y:S01]  /*13e0*/  ULEA UR5, UR5, UR6, 0xd ;  /* 0x0000000605057291 */ /* 0x000fe2000f8e683f */
[----:B------:R-:W-:-:S03]  /*13f0*/  ISETP.LT.AND P0, PT, RZ, UR4, PT ;  /* 0x00000004ff007c0c */ /* 0x000fc6000bf01270 */
[----:B------:R-:W-:-:S04]  /*1400*/  UIADD3 UR5, UR5, 0x100, URZ ;  /* 0x0000010005057890 */ /* 0x000fc8000fffe03f */
[----:B------:R-:W-:-:S04]  /*1410*/  USHF.R.U32.HI UR5, URZ, 0x4, UR5 ;  /* 0x000000043f057899 */ /* 0x000fc80008011605 */
[----:B------:R-:W-:Y:S02]  /*1420*/  ULOP3.LUT UR46, UR5, 0x3fff, URZ, 0xc0, !UPT ;  /* 0x00003fff052e7892 */ /* 0x000fe4000f8ec03f */
[----:B--23--:R-:W-:Y:S10]  /*1430*/  @P0 BRA `(.L_x_17) ;  /* 0x0000000000400947 */ /* 0x00cff40003800000 */
[----:B------:R-:W-:Y:S01]  /*1440*/  MOV R0, 0x0 ;  /* 0x0000000000007802 */ /* 0x000fe20000000f00 */
[----:B------:R-:W-:Y:S01]  /*1450*/  ULDC.64 UR4, c[0x4][0x68] ;  /* 0x01001a0000047ab9 */ /* 0x000fe20000000a00 */
[----:B------:R-:W-:Y:S01]  /*1460*/  ULDC.64 UR6, c[0x4][0x8] ;  /* 0x0100020000067ab9 */ /* 0x000fe20000000a00 */
[----:B---34-:R-:W-:Y:S01]  /*1470*/  IMAD.U32 R4, RZ, RZ, UR4 ;  /* 0x00000004ff047e24 */ /* 0x018fe2000f8e00ff */
[----:B------:R0:W1:Y:S01]  /*1480*/  LDC.64 R14, c[0x4][R0] ;  /* 0x01000000000e7b82 */ /* 0x0000620000000a00 */
[----:B------:R-:W-:Y:S01]  /*1490*/  IMAD.U32 R5, RZ, RZ, UR5 ;  /* 0x00000005ff057e24 */ /* 0x000fe2000f8e00ff */
[----:B------:R-:W-:Y:S01]  /*14a0*/  ULDC.64 UR4, c[0x4][0x70] ;  /* 0x01001c0000047ab9 */ /* 0x000fe20000000a00 */
[----:B------:R-:W-:Y:S01]  /*14b0*/  IMAD.U32 R10, RZ, RZ, UR6 ;  /* 0x00000006ff0a7e24 */ /* 0x000fe2000f8e00ff */
[----:B------:R-:W-:Y:S01]  /*14c0*/  MOV R8, 0x1e1 ;  /* 0x000001e100087802 */ /* 0x000fe20000000f00 */
[----:B------:R-:W-:Y:S02]  /*14d0*/  IMAD.U32 R6, RZ, RZ, UR4 ;  /* 0x00000004ff067e24 */ /* 0x000fe4000f8e00ff */
[----:B------:R-:W-:-:S02]  /*14e0*/  IMAD.U32 R7, RZ, RZ, UR5 ;  /* 0x00000005ff077e24 */ /* 0x000fc4000f8e00ff */
[----:B------:R-:W-:Y:S02]  /*14f0*/  IMAD.U32 R11, RZ, RZ, UR7 ;  /* 0x00000007ff0b7e24 */ /* 0x000fe4000f8e00ff */
[----:B------:R-:W-:Y:S02]  /*1500*/  IMAD.MOV.U32 R12, RZ, RZ, 0x1 ;  /* 0x00000001ff0c7424 */ /* 0x000fe400078e00ff */
[----:B0-----:R-:W-:-:S07]  /*1510*/  IMAD.MOV.U32 R13, RZ, RZ, RZ ;  /* 0x000000ffff0d7224 */ /* 0x001fce00078e00ff */
[----:B------:R-:W-:-:S07]  /*1520*/  LEPC R20, `(.L_x_17) ;  /* 0x000000001014794e */ /* 0x000fce0000000000 */
[----:B-12--5:R-:W-:Y:S05]  /*1530*/  CALL.ABS.NOINC R14 ;  /* 0x000000000e007343 */ /* 0x026fea0003c00000 */
.L_x_17:
[----:B------:R-:W-:-:S06]  /*1540*/  ULOP3.LUT UR4, UR40, 0x1, URZ, 0xfc, !UPT ;  /* 0x0000000128047892 */ /* 0x000fcc000f8efc3f */
[----:B------:R-:W-:-:S05]  /*1550*/  IMAD.U32 R0, RZ, RZ, UR4 ;  /* 0x00000004ff007e24 */ /* 0x000fca000f8e00ff */
[----:B------:R-:W-:-:S13]  /*1560*/  ISETP.NE.AND P0, PT, R0, 0x3, PT ;  /* 0x000000030000780c */ /* 0x000fda0003f05270 */
[----:B------:R-:W-:Y:S05]  /*1570*/  @!P0 BRA `(.L_x_18) ;  /* 0x0000000000048947 */ /* 0x000fea0003800000 */
[----:B------:R-:W-:Y:S01]  /*1580*/  BPT.TRAP 0x1 ;  /* 0x000000040000795c */ /* 0x000fe20000300000 */
.L_x_18:
[----:B------:R-:W0:Y:S01]  /*1590*/  S2UR UR5, SR_CgaCtaId ;  /* 0x00000000000579c3 */ /* 0x000e220000008800 */
[----:B------:R-:W-:Y:S01]  /*15a0*/  UMOV UR4, 0x400 ;  /* 0x0000040000047882 */ /* 0x000fe20000000000 */
[----:B--2---:R-:W-:Y:S02]  /*15b0*/  IMAD.U32 R3, RZ, RZ, UR38 ;  /* 0x00000026ff037e24 */ /* 0x004fe4000f8e00ff */
[----:B---34-:R-:W-:-:S03]  /*15c0*/  IMAD.U32 R5, RZ, RZ, UR39 ;  /* 0x00000027ff057e24 */ /* 0x018fc6000f8e00ff */
[----:B------:R-:W-:Y:S01]  /*15d0*/  SHF.L.U32 R3, R3, 0x1f, RZ ;  /* 0x0000001f03037819 */ /* 0x000fe200000006ff */
[----:B0-----:R-:W-:-:S06]  /*15e0*/  ULEA UR4, UR5, UR4, 0x18 ;  /* 0x0000000405047291 */ /* 0x001fcc000f8ec03f */
[----:B------:R-:W-:-:S04]  /*15f0*/  IMAD.U32 R0, RZ, RZ, UR4 ;  /* 0x00000004ff007e24 */ /* 0x000fc8000f8e00ff */
[----:B------:R-:W-:-:S04]  /*1600*/  IMAD R4, R5, 0x8, R0 ;  /* 0x0000000805047824 */ /* 0x000fc800078e0200 */
[----:B------:R0:W1:Y:S01]  /*1610*/  SYNCS.PHASECHK.TRANS64.TRYWAIT P1, [R4+URZ], R3 ;  /* 0x00000003040075a7 */ /* 0x000062000802017f */
[----:B------:R-:W-:Y:S05]  /*1620*/  @!P0 BRA `(.L_x_19) ;  /* 0x0000000000048947 */ /* 0x000fea0003800000 */
[----:B------:R-:W-:Y:S01]  /*1630*/  BPT.TRAP 0x1 ;  /* 0x000000040000795c */ /* 0x000fe20000300000 */
.L_x_19:
[----:B-1----:R-:W-:Y:S05]  /*1640*/  @P1 BRA `(.L_x_20) ;  /* 0x0000000000081947 */ /* 0x002fea0003800000 */
[----:B------:R-:W1:Y:S02]  /*1650*/  SYNCS.PHASECHK.TRANS64.TRYWAIT P1, [R4+URZ], R3 ;  /* 0x00000003040075a7 */ /* 0x000e64000802017f */
[----:B-1----:R-:W-:Y:S05]  /*1660*/  @!P1 BRA `(.L_x_21) ;  /* 0x0000019800bc9947 */ /* 0x002fea0003800000 */
.L_x_20:
[----:B------:R-:W-:-:S04]  /*1670*/  UISETP.LT.AND UP0, UPT, UR44, 0x1, UPT ;  /* 0x000000012c00788c */ /* 0x000fc8000bf01270 */
[----:B------:R-:W-:-:S06]  /*1680*/  USEL UR4, UR44, 0x1, UP0 ;  /* 0x000000012c047887 */ /* 0x000fcc0008000000 */
[----:B01----:R-:W-:Y:S01]  /*1690*/  IMAD.U32 R3, RZ, RZ, UR4 ;  /* 0x00000004ff037e24 */ /* 0x003fe2000f8e00ff */
[----:B------:R-:W-:Y:S05]  /*16a0*/  WARPSYNC.ALL ;  /* 0x0000000000007948 */ /* 0x000fea0003800000 */
[----:B------:R-:W-:-:S04]  /*16b0*/  IADD3 R3, -R3, UR44, RZ ;  /* 0x0000002c03037c10 */ /* 0x000fc8000fffe1ff */
[----:B------:R-:W-:Y:S02]  /*16c0*/  ISETP.GE.AND P1, PT, R3, 0x1, PT ;  /* 0x000000010300780c */ /* 0x000fe40003f26270 */
[----:B------:R-:W-:Y:S01]  /*16d0*/  R2UR UR4, R0 ;  /* 0x00000000000472ca */ /* 0x000fe200000e0000 */
[----:B------:R-:W-:Y:S01]  /*16e0*/  WARPGROUP.ARRIVE ;  /* 0x00000000000079c5 */ /* 0x000fe20000000000 */
[----:B------:R-:W-:Y:S01]  /*16f0*/  UMOV UR9, 0x40000040 ;  /* 0x4000004000097882 */ /* 0x000fe20000000000 */
[----:B------:R-:W-:Y:S01]  /*1700*/  UMOV UR11, 0x40000040 ;  /* 0x40000040000b7882 */ /* 0x000fe20000000000 */
[----:B------:R0:W-:Y:S04]  /*1710*/  STL [R1+0x2d0], R17 ;  /* 0x0002d01101007387 */ /* 0x0001e80000100800 */
[----:B-----5:R1:W-:Y:S04]  /*1720*/  STL [R1+0x2cc], R16 ;  /* 0x0002cc1001007387 */ /* 0x0203e80000100800 */
[----:B------:R2:W-:Y:S01]  /*1730*/  STL [R1+0x2c8], R3 ;  /* 0x0002c80301007387 */ /* 0x0005e20000100800 */
[----:B------:R-:W-:-:S03]  /*1740*/  UIADD3 UR4, UR4, 0x18100, URZ ;  /* 0x0001810004047890 */ /* 0x000fc6000fffe03f */
[----:B------:R3:W-:Y:S01]  /*1750*/  STL [R1+0x2c4], R2 ;  /* 0x0002c40201007387 */ /* 0x0007e20000100800 */
[----:B------:R-:W-:-:S03]  /*1760*/  USHF.R.U32.HI UR4, URZ, 0x4, UR4 ;  /* 0x000000043f047899 */ /* 0x000fc60008011604 */
[----:B------:R4:W-:Y:S01]  /*1770*/  STL [R1+0x2d4], R0 ;  /* 0x0002d40001007387 */ /* 0x0009e20000100800 */
[----:B------:R-:W-:Y:S02]  /*1780*/  ULOP3.LUT UR5, UR4, 0x3fff, URZ, 0xc0, !UPT ;  /* 0x00003fff04057892 */ /* 0x000fe4000f8ec03f */
[----:B------:R-:W-:Y:S02]  /*1790*/  ULOP3.LUT UR4, UR46, 0x10000, URZ, 0xfc, !UPT ;  /* 0x000100002e047892 */ /* 0x000fe4000f8efc3f */
[----:B------:R-:W-:Y:S02]  /*17a0*/  ULOP3.LUT UR5, UR5, 0x10000, URZ, 0xfc, !UPT ;  /* 0x0001000005057892 */ /* 0x000fe4000f8efc3f */
[----:B------:R-:W-:Y:S02]  /*17b0*/  ULEA UR6, UR39, UR4, 0xb ;  /* 0x0000000427067291 */ /* 0x000fe4000f8e583f */
[----:B------:R-:W-:-:S05]  /*17c0*/  ULEA UR7, UR39, UR5, 0xb ;  /* 0x0000000527077291 */ /* 0x000fca000f8e583f */
[----:B------:R-:W-:Y:S02]  /*17d0*/  UMOV UR8, UR6 ;  /* 0x0000000600087c82 */ /* 0x000fe40008000000 */
[----:B------:R-:W-:Y:S02]  /*17e0*/  UMOV UR10, UR7 ;  /* 0x00000007000a7c82 */ /* 0x000fe40008000000 */
[----:B------:R-:W-:Y:S01]  /*17f0*/  HGMMA.64x256x8.F32.TF32 R24, gdesc[UR8], RZ, !UPT, gsb0 ;  /* 0x07e00000081879f0 */ /* 0x000fe2000c0028ff */
[----:B------:R-:W-:Y:S01]  /*1800*/  UIADD3 UR8, UR6, 0x400, URZ ;  /* 0x0000040006087890 */ /* 0x000fe2000fffe03f */
[----:B------:R-:W-:Y:S01]  /*1810*/  UMOV UR9, 0x40000040 ;  /* 0x4000004000097882 */ /* 0x000fe20000000000 */
[----:B------:R-:W-:Y:S02]  /*1820*/  WARPGROUP.DEPBAR.LE gsb0, 0x0 ;  /* 0x00008000000079c5 */ /* 0x000fe40000010000 */
[----:B------:R-:W-:Y:S01]  /*1830*/  STL.64 [R1], R24 ;  /* 0x0000001801007387 */ /* 0x000fe20000100a00 */
[----:B------:R-:W-:Y:S01]  /*1840*/  IMAD.MOV.U32 R235, RZ, RZ, R46 ;  /* 0x000000ffffeb7224 */ /* 0x000fe200078e002e */
[----:B------:R-:W-:Y:S01]  /*1850*/  MOV R231, R50 ;  /* 0x0000003200e77202 */ /* 0x000fe20000000f00 */
[----:B------:R-:W-:Y:S01]  /*1860*/  IMAD.MOV.U32 R234, RZ, RZ, R47 ;  /* 0x000000ffffea7224 */ /* 0x000fe200078e002f */
[----:B------:R-:W-:Y:S01]  /*1870*/  STL.64 [R1+0x8], R26 ;  /* 0x0000081a01007387 */ /* 0x000fe20000100a00 */
        /* <DEDUP_REMOVED lines=28> */
[----:B------:R-:W-:-:S02]  /*1a40*/  IMAD.MOV.U32 R217, RZ, RZ, R64 ;  /* 0x000000ffffd97224 */ /* 0x000fc400078e0040 */
[----:B------:R-:W-:Y:S01]  /*1a50*/  IMAD.MOV.U32 R216, RZ, RZ, R65 ;  /* 0x000000ffffd87224 */ /* 0x000fe200078e0041 */
[----:B------:R-:W-:Y:S01]  /*1a60*/  STL.64 [R1+0x48], R42 ;  /* 0x0000482a01007387 */ /* 0x000fe20000100a00 */
[----:B------:R-:W-:Y:S02]  /*1a70*/  IMAD.MOV.U32 R215, RZ, RZ, R66 ;  /* 0x000000ffffd77224 */ /* 0x000fe400078e0042 */
[----:B------:R-:W-:Y:S01]  /*1a80*/  IMAD.MOV.U32 R214, RZ, RZ, R67 ;  /* 0x000000ffffd67224 */ /* 0x000fe200078e0043 */
[----:B------:R4:W-:Y:S01]  /*1a90*/  STL.64 [R1+0x50], R44 ;  /* 0x0000502c01007387 */ /* 0x0009e20000100a00 */
[----:B------:R-:W-:Y:S02]  /*1aa0*/  IMAD.MOV.U32 R213, RZ, RZ, R68 ;  /* 0x000000ffffd57224 */ /* 0x000fe400078e0044 */
[----:B------:R-:W-:Y:S01]  /*1ab0*/  IMAD.MOV.U32 R153, RZ, RZ, R69 ;  /* 0x000000ffff997224 */ /* 0x000fe200078e0045 */
[----:B------:R-:W-:Y:S01]  /*1ac0*/  STL [R1+0x588], R152 ;  /* 0x0005889801007387 */ /* 0x000fe20000100800 */
[----:B------:R-:W-:-:S02]  /*1ad0*/  IMAD.MOV.U32 R154, RZ, RZ, R70 ;  /* 0x000000ffff9a7224 */ /* 0x000fc400078e0046 */
[----:B------:R-:W-:Y:S02]  /*1ae0*/  IMAD.MOV.U32 R155, RZ, RZ, R71 ;  /* 0x000000ffff9b7224 */ /* 0x000fe400078e0047 */
[----:B------:R-:W-:Y:S02]  /*1af0*/  IMAD.MOV.U32 R156, RZ, RZ, R72 ;  /* 0x000000ffff9c7224 */ /* 0x000fe400078e0048 */
[----:B------:R-:W-:Y:S02]  /*1b00*/  IMAD.MOV.U32 R157, RZ, RZ, R73 ;  /* 0x000000ffff9d7224 */ /* 0x000fe400078e0049 */
[----:B------:R-:W-:Y:S02]  /*1b10*/  IMAD.MOV.U32 R158, RZ, RZ, R74 ;  /* 0x000000ffff9e7224 */ /* 0x000fe400078e004a */
[----:B------:R-:W-:Y:S02]  /*1b20*/  IMAD.MOV.U32 R159, RZ, RZ, R75 ;  /* 0x000000ffff9f7224 */ /* 0x000fe400078e004b */
        /* <DEDUP_REMOVED lines=54> */
[----:B0-----:R-:W-:-:S02]  /*1e90*/  IMAD.MOV.U32 R17, RZ, RZ, R135 ;  /* 0x000000ffff117224 */ /* 0x001fc400078e0087 */
[----:B-1----:R-:W-:Y:S02]  /*1ea0*/  IMAD.MOV.U32 R16, RZ, RZ, R136 ;  /* 0x000000ffff107224 */ /* 0x002fe400078e0088 */
        /* <DEDUP_REMOVED lines=11> */
[----:B--2---:R-:W-:Y:S02]  /*1f60*/  IMAD.MOV.U32 R3, RZ, RZ, R149 ;  /* 0x000000ffff037224 */ /* 0x004fe400078e0095 */
[----:B---3--:R-:W-:Y:S02]  /*1f70*/  IMAD.MOV.U32 R2, RZ, RZ, R150 ;  /* 0x000000ffff027224 */ /* 0x008fe400078e0096 */
[----:B----4-:R-:W-:Y:S02]  /*1f80*/  IMAD.MOV.U32 R0, RZ, RZ, R151 ;  /* 0x000000ffff007224 */ /* 0x010fe400078e0097 */
[----:B------:R-:W-:-:S06]  /*1f90*/  WARPGROUP.ARRIVE ;  /* 0x00000000000079c5 */ /* 0x000fcc0000000000 */
[----:B------:R-:W-:Y:S03]  /*1fa0*/  HGMMA.64x256x8.F32.TF32 R24, gdesc[UR8], RZ, !UPT, gsb0 ;  /* 0x07e00000081879f0 */ /* 0x000fe6000c0028ff */
[----:B------:R-:W-:Y:S02]  /*1fb0*/  WARPGROUP.DEPBAR.LE gsb0, 0x0 ;  /* 0x00008000000079c5 */ /* 0x000fe40000010000 */
[----:B------:R-:W-:Y:S04]  /*1fc0*/  STL.64 [R1+0x580], R150 ;  /* 0x0005809601007387 */ /* 0x000fe80000100a00 */
        /* <DEDUP_REMOVED lines=20> */
[----:B------:R0:W-:Y:S04]  /*2110*/  STL.64 [R1+0x4d8], R108 ;  /* 0x0004d86c01007387 */ /* 0x0001e80000100a00 */
[----:B0-----:R-:W2:Y:S04]  /*2120*/  LDL.LU R108, [R1] ;  /* 0x00000000016c7983 */ /* 0x001ea80000300800 */
[----:B------:R-:W2:Y:S04]  /*2130*/  LDL.LU R109, [R1+0x4] ;  /* 0x00000400016d7983 */ /* 0x000ea80000300800 */
        /* <DEDUP_REMOVED lines=19> */
[----:B------:R-:W2:Y:S01]  /*2270*/  LDL.LU R129, [R1+0x54] ;  /* 0x0000540001817983 */ /* 0x000ea20000300800 */
[----:B------:R-:W-:Y:S01]  /*2280*/  IMAD.MOV.U32 R130, RZ, RZ, R235 ;  /* 0x000000ffff827224 */ /* 0x000fe200078e00eb */
[----:B------:R-:W-:Y:S01]  /*2290*/  MOV R132, R233 ;  /* 0x000000e900847202 */ /* 0x000fe20000000f00 */
[----:B------:R-:W-:Y:S01]  /*22a0*/  IMAD.MOV.U32 R131, RZ, RZ, R234 ;  /* 0x000000ffff837224 */ /* 0x000fe200078e00ea */
[----:B------:R-:W-:Y:S01]  /*22b0*/  MOV R145, R220 ;  /* 0x000000dc00917202 */ /* 0x000fe20000000f00 */
[----:B------:R-:W-:Y:S01]  /*22c0*/  IMAD.MOV.U32 R133, RZ, RZ, R232 ;  /* 0x000000ffff857224 */ /* 0x000fe200078e00e8 */
[----:B------:R-:W-:Y:S01]  /*22d0*/  UIADD3 UR8, UR6, 0x2, URZ ;  /* 0x0000000206087890 */ /* 0x000fe2000fffe03f */
[----:B------:R-:W-:Y:S01]  /*22e0*/  IMAD.MOV.U32 R134, RZ, RZ, R231 ;  /* 0x000000ffff867224 */ /* 0x000fe200078e00e7 */
[----:B------:R-:W-:Y:S01]  /*22f0*/  MOV R231, R5 ;  /* 0x0000000500e77202 */ /* 0x000fe20000000f00 */
[----:B------:R-:W-:Y:S01]  /*2300*/  IMAD.MOV.U32 R135, RZ, RZ, R230 ;  /* 0x000000ffff877224 */ /* 0x000fe200078e00e6 */
[----:B------:R-:W-:Y:S01]  /*2310*/  UIADD3 UR10, UR7, 0x2, URZ ;  /* 0x00000002070a7890 */ /* 0x000fe2000fffe03f */
[----:B------:R-:W-:Y:S01]  /*2320*/  IMAD.MOV.U32 R136, RZ, RZ, R229 ;  /* 0x000000ffff887224 */ /* 0x000fe200078e00e5 */
[----:B------:R-:W-:Y:S01]  /*2330*/  UMOV UR9, 0x40000040 ;  /* 0x4000004000097882 */ /* 0x000fe20000000000 */
[----:B------:R-:W-:Y:S01]  /*2340*/  IMAD.MOV.U32 R137, RZ, RZ, R228 ;  /* 0x000000ffff897224 */ /* 0x000fe200078e00e4 */
[----:B------:R-:W-:Y:S01]  /*2350*/  UMOV UR11, 0x40000040 ;  /* 0x40000040000b7882 */ /* 0x000fe20000000000 */
        /* <DEDUP_REMOVED lines=8> */
[----:B------:R-:W-:Y:S01]  /*23e0*/  IMAD.MOV.U32 R147, RZ, RZ, R218 ;  /* 0x000000ffff937224 */ /* 0x000fe200078e00da */
[----:B------:R-:W-:Y:S01]  /*23f0*/  MOV R218, R18 ;  /* 0x0000001200da7202 */ /* 0x000fe20000000f00 */
        /* <DEDUP_REMOVED lines=25> */
[----:B------:R-:W-:-:S06]  /*2590*/  IMAD.MOV.U32 R235, RZ, RZ, R0 ;  /* 0x000000ffffeb7224 */ /* 0x000fcc00078e0000 */
[----:B--2---:R-:W-:-:S06]  /*25a0*/  WARPGROUP.ARRIVE ;  /* 0x00000000000079c5 */ /* 0x004fcc0000000000 */
[----:B------:R-:W-:Y:S03]  /*25b0*/  HGMMA.64x256x8.F32.TF32 R108, gdesc[UR8], R108, gsb0 ;  /* 0x07e00000086c79f0 */ /* 0x000fe6000800286c */
[----:B------:R-:W-:Y:S02]  /*25c0*/  WARPGROUP.DEPBAR.LE gsb0, 0x0 ;  /* 0x00008000000079c5 */ /* 0x000fe40000010000 */
[----:B------:R-:W-:Y:S04]  /*25d0*/  STL.64 [R1], R108 ;  /* 0x0000006c01007387 */ /* 0x000fe80000100a00 */
        /* <DEDUP_REMOVED lines=63> */
[----:B0-----:R-:W2:Y:S04]  /*29d0*/  LDL.LU R152, [R1+0x588] ;  /* 0x0005880001987983 */ /* 0x001ea80000300800 */
[----:B------:R-:W3:Y:S04]  /*29e0*/  LDL.LU.64 R150, [R1+0x580] ;  /* 0x0005800001967983 */ /* 0x000ee80000300a00 */
        /* <DEDUP_REMOVED lines=20> */
[----:B------:R-:W3:Y:S01]  /*2b30*/  LDL.LU.64 R108, [R1+0x4d8] ;  /* 0x0004d800016c7983 */ /* 0x000ee20000300a00 */
[----:B------:R-:W-:Y:S01]  /*2b40*/  UIADD3 UR8, UR6, 0x402, URZ ;  /* 0x0000040206087890 */ /* 0x000fe2000fffe03f */
[----:B------:R-:W-:Y:S01]  /*2b50*/  UMOV UR9, 0x40000040 ;  /* 0x4000004000097882 */ /* 0x000fe20000000000 */
[----:B---3--:R-:W-:-:S07]  /*2b60*/  WARPGROUP.ARRIVE ;  /* 0x00000000000079c5 */ /* 0x008fce0000000000 */
[----:B------:R-:W-:Y:S03]  /*2b70*/  HGMMA.64x256x8.F32.TF32 R24, gdesc[UR8], R24, gsb0 ;  /* 0x07e00000081879f0 */ /* 0x000fe60008002818 */
        /* <DEDUP_REMOVED lines=65> */
[----:B0-----:R-:W3:Y:S04]  /*2f90*/  LDL.LU.64 R24, [R1] ;  /* 0x0000000001187983 */ /* 0x001ee80000300a00 */
        /* <DEDUP_REMOVED lines=63> */
[----:B------:R-:W-:-:S02]  /*3390*/  UIADD3 UR8, UR6, 0x4, URZ ;  /* 0x0000000406087890 */ /* 0x000fc4000fffe03f */
[----:B------:R-:W-:Y:S01]  /*33a0*/  UIADD3 UR10, UR7, 0x4, URZ ;  /* 0x00000004070a7890 */ /* 0x000fe2000fffe03f */
[----:B------:R-:W-:Y:S01]  /*33b0*/  UMOV UR9, 0x40000040 ;  /* 0x4000004000097882 */ /* 0x000fe20000000000 */
[----:B------:R-:W-:Y:S01]  /*33c0*/  UMOV UR11, 0x40000040 ;  /* 0x40000040000b7882 */ /* 0x000fe20000000000 */
[----:B---3--:R-:W-:-:S06]  /*33d0*/  WARPGROUP.ARRIVE ;  /* 0x00000000000079c5 */ /* 0x008fcc0000000000 */
[----:B------:R-:W-:Y:S03]  /*33e0*/  HGMMA.64x256x8.F32.TF32 R24, gdesc[UR8], R24, gsb0 ;  /* 0x07e00000081879f0 */ /* 0x000fe60008002818 */
        /* <DEDUP_REMOVED lines=42> */
[----:B------:R-:W3:Y:S01]  /*3690*/  LDL.LU.64 R150, [R1+0x4d0] ;  /* 0x0004d00001967983 */ /* 0x000ee20000300a00 */
[----:B------:R-:W-:-:S02]  /*36a0*/  IMAD.MOV.U32 R210, RZ, RZ, R126 ;  /* 0x000000ffffd27224 */ /* 0x000fc400078e007e */
[----:B------:R-:W-:Y:S01]  /*36b0*/  IMAD.MOV.U32 R211, RZ, RZ, R127 ;  /* 0x000000ffffd37224 */ /* 0x000fe200078e007f */
[----:B------:R-:W3:Y:S01]  /*36c0*/  LDL.LU.64 R148, [R1+0x4c8] ;  /* 0x0004c80001947983 */ /* 0x000ee20000300a00 */
[----:B------:R-:W-:Y:S02]  /*36d0*/  IMAD.MOV.U32 R208, RZ, RZ, R124 ;  /* 0x000000ffffd07224 */ /* 0x000fe400078e007c */
[----:B------:R-:W-:Y:S01]  /*36e0*/  IMAD.MOV.U32 R209, RZ, RZ, R125 ;  /* 0x000000ffffd17224 */ /* 0x000fe200078e007d */
[----:B------:R-:W3:Y:S01]  /*36f0*/  LDL.LU.64 R146, [R1+0x4c0] ;  /* 0x0004c00001927983 */ /* 0x000ee20000300a00 */
        /* <DEDUP_REMOVED lines=122> */
[----:B0-----:R-:W3:Y:S04]  /*3ea0*/  LDL.LU.64 R44, [R1+0x328] ;  /* 0x00032800012c7983 */ /* 0x001ee80000300a00 */
        /* <DEDUP_REMOVED lines=11> */
[----:B------:R-:W-:-:S02]  /*3f60*/  UMOV UR9, 0x40000040 ;  /* 0x4000004000097882 */ /* 0x000fc40000000000 */
[----:B--2---:R-:W-:Y:S01]  /*3f70*/  STL [R1+0x2c0], R152 ;  /* 0x0002c09801007387 */ /* 0x004fe20000100800 */
[----:B---3--:R-:W-:-:S06]  /*3f80*/  WARPGROUP.ARRIVE ;  /* 0x00000000000079c5 */ /* 0x008fcc0000000000 */
        /* <DEDUP_REMOVED lines=50> */
[----:B------:R-:W-:-:S02]  /*42b0*/  IMAD.MOV.U32 R137, RZ, RZ, R233 ;  /* 0x000000ffff897224 */ /* 0x000fc400078e00e9 */
[----:B------:R-:W-:Y:S01]  /*42c0*/  IMAD.MOV.U32 R138, RZ, RZ, R232 ;  /* 0x000000ffff8a7224 */ /* 0x000fe200078e00e8 */
[----:B------:R-:W-:Y:S01]  /*42d0*/  MOV R232, R7 ;  /* 0x0000000700e87202 */ /* 0x000fe20000000f00 */
        /* <DEDUP_REMOVED lines=10> */
[----:B------:R-:W-:Y:S01]  /*4380*/  IMAD.MOV.U32 R150, RZ, RZ, R220 ;  /* 0x000000ffff967224 */ /* 0x000fe200078e00dc */
[----:B------:R-:W-:Y:S01]  /*4390*/  MOV R220, R21 ;  /* 0x0000001500dc7202 */ /* 0x000fe20000000f00 */
[----:B------:R-:W-:-:S02]  /*43a0*/  IMAD.MOV.U32 R151, RZ, RZ, R219 ;  /* 0x000000ffff977224 */ /* 0x000fc400078e00db */
[----:B------:R-:W-:Y:S02]  /*43b0*/  IMAD.MOV.U32 R152, RZ, RZ, R218 ;  /* 0x000000ffff987224 */ /* 0x000fe400078e00da */
[----:B------:R-:W-:Y:S02]  /*43c0*/  IMAD.MOV.U32 R130, RZ, RZ, R0 ;  /* 0x000000ffff827224 */ /* 0x000fe400078e0000 */
[----:B------:R-:W-:Y:S01]  /*43d0*/  IMAD.MOV.U32 R132, RZ, RZ, R16 ;  /* 0x000000ffff847224 */ /* 0x000fe200078e0010 */
[----:B------:R-:W-:Y:S01]  /*43e0*/  UIADD3 UR8, UR6, 0x6, URZ ;  /* 0x0000000606087890 */ /* 0x000fe2000fffe03f */
[----:B------:R-:W-:Y:S01]  /*43f0*/  IMAD.MOV.U32 R133, RZ, RZ, R3 ;  /* 0x000000ffff857224 */ /* 0x000fe200078e0003 */
[----:B------:R-:W-:Y:S01]  /*4400*/  UIADD3 UR10, UR7, 0x6, URZ ;  /* 0x00000006070a7890 */ /* 0x000fe2000fffe03f */
[----:B------:R-:W-:Y:S01]  /*4410*/  IMAD.MOV.U32 R134, RZ, RZ, R2 ;  /* 0x000000ffff867224 */ /* 0x000fe200078e0002 */
[----:B------:R-:W-:Y:S01]  /*4420*/  UMOV UR9, 0x40000040 ;  /* 0x4000004000097882 */ /* 0x000fe20000000000 */
[----:B------:R-:W-:Y:S01]  /*4430*/  IMAD.MOV.U32 R218, RZ, RZ, R23 ;  /* 0x000000ffffda7224 */ /* 0x000fe200078e0017 */
[----:B------:R-:W-:Y:S01]  /*4440*/  UMOV UR11, 0x40000040 ;  /* 0x40000040000b7882 */ /* 0x000fe20000000000 */
[----:B------:R-:W-:Y:S01]  /*4450*/  IMAD.MOV.U32 R219, RZ, RZ, R22 ;  /* 0x000000ffffdb7224 */ /* 0x000fe200078e0016 */
[----:B------:R0:W5:Y:S01]  /*4460*/  LDL.LU R0, [R1+0x2d4] ;  /* 0x0002d40001007983 */ /* 0x0001620000300800 */
[----:B------:R-:W-:-:S02]  /*4470*/  IMAD.MOV.U32 R221, RZ, RZ, R20 ;  /* 0x000000ffffdd7224 */ /* 0x000fc400078e0014 */
[----:B------:R-:W-:Y:S01]  /*4480*/  IMAD.MOV.U32 R222, RZ, RZ, R19 ;  /* 0x000000ffffde7224 */ /* 0x000fe200078e0013 */
[----:B------:R0:W5:Y:S01]  /*4490*/  LDL.LU R17, [R1+0x2d0] ;  /* 0x0002d00001117983 */ /* 0x0001620000300800 */
[----:B------:R-:W-:Y:S02]  /*44a0*/  IMAD.MOV.U32 R223, RZ, RZ, R18 ;  /* 0x000000ffffdf7224 */ /* 0x000fe400078e0012 */
[----:B------:R-:W-:Y:S01]  /*44b0*/  IMAD.MOV.U32 R224, RZ, RZ, R15 ;  /* 0x000000ffffe07224 */ /* 0x000fe200078e000f */
[----:B------:R0:W5:Y:S01]  /*44c0*/  LDL.LU R16, [R1+0x2cc] ;  /* 0x0002cc0001107983 */ /* 0x0001620000300800 */
[----:B------:R-:W-:Y:S02]  /*44d0*/  IMAD.MOV.U32 R225, RZ, RZ, R14 ;  /* 0x000000ffffe17224 */ /* 0x000fe400078e000e */
[----:B------:R-:W-:Y:S01]  /*44e0*/  IMAD.MOV.U32 R226, RZ, RZ, R13 ;  /* 0x000000ffffe27224 */ /* 0x000fe200078e000d */
[----:B------:R0:W5:Y:S01]  /*44f0*/  LDL.LU R3, [R1+0x2c8] ;  /* 0x0002c80001037983 */ /* 0x0001620000300800 */
[----:B------:R-:W-:-:S02]  /*4500*/  IMAD.MOV.U32 R227, RZ, RZ, R12 ;  /* 0x000000ffffe37224 */ /* 0x000fc400078e000c */
[----:B------:R-:W-:Y:S01]  /*4510*/  IMAD.MOV.U32 R228, RZ, RZ, R11 ;  /* 0x000000ffffe47224 */ /* 0x000fe200078e000b */
[----:B------:R0:W5:Y:S01]  /*4520*/  LDL.LU R2, [R1+0x2c4] ;  /* 0x0002c40001027983 */ /* 0x0001620000300800 */
[----:B------:R-:W-:Y:S02]  /*4530*/  IMAD.MOV.U32 R229, RZ, RZ, R10 ;  /* 0x000000ffffe57224 */ /* 0x000fe400078e000a */
[----:B------:R-:W-:Y:S02]  /*4540*/  IMAD.MOV.U32 R230, RZ, RZ, R9 ;  /* 0x000000ffffe67224 */ /* 0x000fe400078e0009 */
[----:B------:R-:W-:Y:S02]  /*4550*/  IMAD.MOV.U32 R231, RZ, RZ, R8 ;  /* 0x000000ffffe77224 */ /* 0x000fe400078e0008 */
[----:B------:R-:W-:Y:S02]  /*4560*/  IMAD.MOV.U32 R233, RZ, RZ, R6 ;  /* 0x000000ffffe97224 */ /* 0x000fe400078e0006 */
[----:B------:R-:W-:-:S02]  /*4570*/  IMAD.MOV.U32 R234, RZ, RZ, R5 ;  /* 0x000000ffffea7224 */ /* 0x000fc400078e0005 */
        /* <DEDUP_REMOVED lines=68> */
[----:B-1----:R0:W5:Y:S04]  /*49c0*/  LDL.LU R152, [R1+0x2c0] ;  /* 0x0002c00001987983 */ /* 0x0021680000300800 */
[----:B------:R-:W2:Y:S04]  /*49d0*/  LDL.LU.64 R150, [R1+0x2b8] ;  /* 0x0002b80001967983 */ /* 0x000ea80000300a00 */
        /* <DEDUP_REMOVED lines=20> */
[----:B------:R-:W2:Y:S01]  /*4b20*/  LDL.LU.64 R108, [R1+0x210] ;  /* 0x00021000016c7983 */ /* 0x000ea20000300a00 */
[----:B------:R-:W-:Y:S01]  /*4b30*/  UIADD3 UR8, UR6, 0x406, URZ ;  /* 0x0000040606087890 */ /* 0x000fe2000fffe03f */
[----:B------:R-:W-:Y:S01]  /*4b40*/  UMOV UR9, 0x40000040 ;  /* 0x4000004000097882 */ /* 0x000fe20000000000 */
[----:B--2---:R-:W-:-:S07]  /*4b50*/  WARPGROUP.ARRIVE ;  /* 0x00000000000079c5 */ /* 0x004fce0000000000 */
[----:B------:R-:W-:Y:S03]  /*4b60*/  HGMMA.64x256x8.F32.TF32 R24, gdesc[UR8], R24, gsb0 ;  /* 0x07e00000081879f0 */ /* 0x000fe60008002818 */
[----:B------:R-:W-:Y:S02]  /*4b70*/  WARPGROUP.DEPBAR.LE gsb0, 0x0 ;  /* 0x00008000000079c5 */ /* 0x000fe40000010000 */
[----:B0-----:R-:W-:Y:S05]  /*4b80*/  @!P1 BRA `(.L_x_22) ;  /* 0x0000004000d09947 */ /* 0x001fea0003800000 */
[----:B------:R-:W-:Y:S01]  /*4b90*/  UIADD3 UR7, UR39, 0x1, URZ ;  /* 0x0000000127077890 */ /* 0x000fe2000fffe03f */
[----:B-----5:R-:W-:Y:S01]  /*4ba0*/  R2UR UR6, R3 ;  /* 0x00000000030672ca */ /* 0x020fe200000e0000 */
[----:B------:R-:W-:Y:S02]  /*4bb0*/  UMOV UR12, UR39 ;  /* 0x00000027000c7c82 */ /* 0x000fe40008000000 */
[----:B------:R-:W-:-:S04]  /*4bc0*/  UISETP.NE.AND UP0, UPT, UR7, 0x3, UPT ;  /* 0x000000030700788c */ /* 0x000fc8000bf05270 */
[----:B------:R-:W-:Y:S02]  /*4bd0*/  USEL UR8, URZ, 0x1, UP0 ;  /* 0x000000013f087887 */ /* 0x000fe40008000000 */
[----:B------:R-:W-:Y:S02]  /*4be0*/  USEL UR7, UR7, URZ, UP0 ;  /* 0x0000003f07077287 */ /* 0x000fe40008000000 */
[----:B------:R-:W-:-:S06]  /*4bf0*/  ULOP3.LUT UR8, UR38, UR8, URZ, 0x3c, !UPT ;  /* 0x0000000826087292 */ /* 0x000fcc000f8e3c3f */
[----:B------:R-:W-:-:S07]  /*4c00*/  IMAD.U32 R3, RZ, RZ, UR8 ;  /* 0x00000008ff037e24 */ /* 0x000fce000f8e00ff */
.L_x_29:
[----:B------:R-:W-:Y:S05]  /*4c10*/  @!P0 BRA `(.L_x_23) ;  /* 0x0000000000048947 */ /* 0x000fea0003800000 */
[----:B------:R-:W-:Y:S01]  /*4c20*/  BPT.TRAP 0x1 ;  /* 0x000000040000795c */ /* 0x000fe20000300000 */
.L_x_23:
[----:B------:R-:W0:Y:S01]  /*4c30*/  S2UR UR9, SR_CgaCtaId ;  /* 0x00000000000979c3 */ /* 0x000e220000008800 */
[----:B------:R-:W-:Y:S01]  /*4c40*/  UMOV UR8, 0x400 ;  /* 0x0000040000087882 */ /* 0x000fe20000000000 */
[----:B------:R-:W-:Y:S01]  /*4c50*/  IMAD.U32 R4, RZ, RZ, UR7 ;  /* 0x00000007ff047e24 */ /* 0x000fe2000f8e00ff */
[----:B------:R-:W-:Y:S01]  /*4c60*/  SHF.L.U32 R5, R3, 0x1f, RZ ;  /* 0x0000001f03057819 */ /* 0x000fe200000006ff */
[----:B0-----:R-:W-:-:S06]  /*4c70*/  ULEA UR8, UR9, UR8, 0x18 ;  /* 0x0000000809087291 */ /* 0x001fcc000f8ec03f */
[----:B------:R-:W-:-:S04]  /*4c80*/  IMAD.U32 R0, RZ, RZ, UR8 ;  /* 0x00000008ff007e24 */ /* 0x000fc8000f8e00ff */
[----:B------:R-:W-:-:S04]  /*4c90*/  IMAD R4, R4, 0x8, R0 ;  /* 0x0000000804047824 */ /* 0x000fc800078e0200 */
[----:B------:R0:W1:Y:S01]  /*4ca0*/  SYNCS.PHASECHK.TRANS64.TRYWAIT P1, [R4+URZ], R5 ;  /* 0x00000005040075a7 */ /* 0x000062000802017f */
[----:B------:R-:W-:Y:S05]  /*4cb0*/  @!P0 BRA `(.L_x_24) ;  /* 0x0000000000048947 */ /* 0x000fea0003800000 */
[----:B------:R-:W-:Y:S01]  /*4cc0*/  BPT.TRAP 0x1 ;  /* 0x000000040000795c */ /* 0x000fe20000300000 */
.L_x_24:
[----:B-1----:R-:W-:Y:S05]  /*4cd0*/  @P1 BRA `(.L_x_25) ;  /* 0x0000000000081947 */ /* 0x002fea0003800000 */
[----:B------:R-:W1:Y:S02]  /*4ce0*/  SYNCS.PHASECHK.TRANS64.TRYWAIT P1, [R4+URZ], R5 ;  /* 0x00000005040075a7 */ /* 0x000e64000802017f */
[----:B-1----:R-:W-:Y:S05]  /*4cf0*/  @!P1 BRA `(.L_x_26) ;  /* 0x00000164002c9947 */ /* 0x002fea0003800000 */
.L_x_25:
        /* <DEDUP_REMOVED lines=64> */
[----:B--2---:R-:W2:Y:S04]  /*5100*/  LDL.LU.64 R24, [R1] ;  /* 0x0000000001187983 */ /* 0x004ea80000300a00 */
        /* <DEDUP_REMOVED lines=63> */
[----:B------:R-:W-:-:S02]  /*5500*/  ULEA UR13, UR7, UR4, 0xb ;  /* 0x00000004070d7291 */ /* 0x000fc4000f8e583f */
[----:B------:R-:W-:Y:S01]  /*5510*/  ULEA UR14, UR7, UR5, 0xb ;  /* 0x00000005070e7291 */ /* 0x000fe2000f8e583f */
[----:B------:R-:W-:Y:S01]  /*5520*/  STL [R1+0x2d4], R17 ;  /* 0x0002d41101007387 */ /* 0x000fe20000100800 */
[----:B------:R-:W-:Y:S01]  /*5530*/  UMOV UR9, 0x40000040 ;  /* 0x4000004000097882 */ /* 0x000fe20000000000 */
[----:B------:R-:W-:Y:S02]  /*5540*/  UMOV UR11, 0x40000040 ;  /* 0x40000040000b7882 */ /* 0x000fe40000000000 */
[----:B------:R-:W-:Y:S01]  /*5550*/  UMOV UR8, UR13 ;  /* 0x0000000d00087c82 */ /* 0x000fe20008000000 */
[----:B------:R-:W-:Y:S01]  /*5560*/  STL [R1+0x2d0], R16 ;  /* 0x0002d01001007387 */ /* 0x000fe20000100800 */
[----:B------:R-:W-:-:S03]  /*5570*/  UMOV UR10, UR14 ;  /* 0x0000000e000a7c82 */ /* 0x000fc60008000000 */
[----:B------:R-:W-:Y:S04]  /*5580*/  STL [R1+0x2cc], R3 ;  /* 0x0002cc0301007387 */ /* 0x000fe80000100800 */
[----:B------:R3:W-:Y:S04]  /*5590*/  STL [R1+0x2c8], R2 ;  /* 0x0002c80201007387 */ /* 0x0007e80000100800 */
[----:B------:R4:W-:Y:S01]  /*55a0*/  STL [R1+0x2c4], R0 ;  /* 0x0002c40001007387 */ /* 0x0009e20000100800 */
[----:B--2---:R-:W-:-:S06]  /*55b0*/  WARPGROUP.ARRIVE ;  /* 0x00000000000079c5 */ /* 0x004fcc0000000000 */
[----:B------:R-:W-:Y:S03]  /*55c0*/  HGMMA.64x256x8.F32.TF32 R24, gdesc[UR8], R24, gsb0 ;  /* 0x07e00000081879f0 */ /* 0x000fe60008002818 */
[----:B------:R-:W-:Y:S02]  /*55d0*/  WARPGROUP.DEPBAR.LE gsb0, 0x0 ;  /* 0x00008000000079c5 */ /* 0x000fe40000010000 */
[----:B------:R-:W-:Y:S01]  /*55e0*/  STL.64 [R1], R24 ;  /* 0x0000001801007387 */ /* 0x000fe20000100a00 */
[----:B---3--:R-:W-:Y:S01]  /*55f0*/  IMAD.MOV.U32 R2, RZ, RZ, R150 ;  /* 0x000000ffff027224 */ /* 0x008fe200078e0096 */
[----:B------:R-:W-:Y:S01]  /*5600*/  MOV R6, R146 ;  /* 0x0000009200067202 */ /* 0x000fe20000000f00 */
[----:B----4-:R-:W-:Y:S01]  /*5610*/  IMAD.MOV.U32 R0, RZ, RZ, R151 ;  /* 0x000000ffff007224 */ /* 0x010fe200078e0097 */
[----:B------:R-:W-:Y:S01]  /*5620*/  STL.64 [R1+0x8], R26 ;  /* 0x0000081a01007387 */ /* 0x000fe20000100a00 */
[----:B01----:R-:W-:Y:S01]  /*5630*/  IMAD.MOV.U32 R4, RZ, RZ, R148 ;  /* 0x000000ffff047224 */ /* 0x003fe200078e0094 */
        /* <DEDUP_REMOVED lines=33> */
[----:B------:R0:W-:Y:S01]  /*5850*/  STL.64 [R1+0x50], R44 ;  /* 0x0000502c01007387 */ /* 0x0001e20000100a00 */
[----:B------:R-:W-:Y:S02]  /*5860*/  IMAD.MOV.U32 R212, RZ, RZ, R128 ;  /* 0x000000ffffd47224 */ /* 0x000fe400078e0080 */
[----:B------:R-:W-:Y:S01]  /*5870*/  IMAD.MOV.U32 R23, RZ, RZ, R129 ;  /* 0x000000ffff177224 */ /* 0x000fe200078e0081 */
[----:B------:R-:W2:Y:S01]  /*5880*/  LDL.LU.64 R150, [R1+0x788] ;  /* 0x0007880001967983 */ /* 0x000ea20000300a00 */
[----:B------:R-:W-:Y:S02]  /*5890*/  IMAD.MOV.U32 R210, RZ, RZ, R126 ;  /* 0x000000ffffd27224 */ /* 0x000fe400078e007e */
[----:B------:R-:W-:Y:S01]  /*58a0*/  IMAD.MOV.U32 R211, RZ, RZ, R127 ;  /* 0x000000ffffd37224 */ /* 0x000fe200078e007f */
[----:B------:R-:W2:Y:S01]  /*58b0*/  LDL.LU.64 R148, [R1+0x780] ;  /* 0x0007800001947983 */ /* 0x000ea20000300a00 */
[----:B------:R-:W-:-:S02]  /*58c0*/  IMAD.MOV.U32 R208, RZ, RZ, R124 ;  /* 0x000000ffffd07224 */ /* 0x000fc400078e007c */
[----:B------:R-:W-:Y:S01]  /*58d0*/  IMAD.MOV.U32 R209, RZ, RZ, R125 ;  /* 0x000000ffffd17224 */ /* 0x000fe200078e007d */
[----:B------:R-:W2:Y:S01]  /*58e0*/  LDL.LU.64 R146, [R1+0x778] ;  /* 0x0007780001927983 */ /* 0x000ea20000300a00 */
        /* <DEDUP_REMOVED lines=105> */
[----:B------:R-:W-:-:S03]  /*5f80*/  IMAD.MOV.U32 R234, RZ, RZ, R47 ;  /* 0x000000ffffea7224 */ /* 0x000fc600078e002f */
        /* <DEDUP_REMOVED lines=15> */
[----:B0-----:R-:W2:Y:S04]  /*6080*/  LDL.LU.64 R44, [R1+0x5e0] ;  /* 0x0005e000012c7983 */ /* 0x001ea80000300a00 */
        /* <DEDUP_REMOVED lines=11> */
[----:B------:R-:W-:-:S02]  /*6140*/  UMOV UR9, 0x40000040 ;  /* 0x4000004000097882 */ /* 0x000fc40000000000 */
[----:B------:R-:W-:Y:S01]  /*6150*/  STL [R1+0x588], R152 ;  /* 0x0005889801007387 */ /* 0x000fe20000100800 */
[----:B--2---:R-:W-:-:S06]  /*6160*/  WARPGROUP.ARRIVE ;  /* 0x00000000000079c5 */ /* 0x004fcc0000000000 */
        /* <DEDUP_REMOVED lines=92> */
[----:B------:R-:W-:Y:S02]  /*6730*/  UIADD3 UR8, UR13, 0x2, URZ ;  /* 0x000000020d087890 */ /* 0x000fe4000fffe03f */
[----:B------:R-:W-:Y:S01]  /*6740*/  UIADD3 UR10, UR14, 0x2, URZ ;  /* 0x000000020e0a7890 */ /* 0x000fe2000fffe03f */
[----:B------:R-:W-:Y:S01]  /*6750*/  UMOV UR9, 0x40000040 ;  /* 0x4000004000097882 */ /* 0x000fe20000000000 */
[----:B------:R-:W-:Y:S01]  /*6760*/  UMOV UR11, 0x40000040 ;  /* 0x40000040000b7882 */ /* 0x000fe20000000000 */
        /* <DEDUP_REMOVED lines=236> */
[----:B------:R-:W-:Y:S01]  /*7630*/  STL.64 [R1+0x30], R36 ;  /* 0x0000302401007387 */ /* 0x000fe20000100a00 */
[----:B------:R-:W-:-:S03]  /*7640*/  MOV R5, R150 ;  /* 0x0000009600057202 */ /* 0x000fc60000000f00 */
[----:B------:R-:W-:Y:S01]  /*7650*/  STL.64 [R1+0x38], R38 ;  /* 0x0000382601007387 */ /* 0x000fe20000100a00 */
[----:B------:R-:W-:-:S03]  /*7660*/  IMAD.MOV.U32 R4, RZ, RZ, R151 ;  /* 0x000000ffff047224 */ /* 0x000fc600078e0097 */
[----:B------:R-:W-:Y:S01]  /*7670*/  STL.64 [R1+0x40], R40 ;  /* 0x0000402801007387 */ /* 0x000fe20000100a00 */
[----:B------:R-:W-:-:S03]  /*7680*/  IMAD.MOV.U32 R7, RZ, RZ, R148 ;  /* 0x000000ffff077224 */ /* 0x000fc600078e0094 */
[----:B------:R-:W-:Y:S01]  /*7690*/  STL.64 [R1+0x48], R42 ;  /* 0x0000482a01007387 */ /* 0x000fe20000100a00 */
[----:B------:R-:W-:-:S03]  /*76a0*/  IMAD.MOV.U32 R6, RZ, RZ, R149 ;  /* 0x000000ffff067224 */ /* 0x000fc600078e0095 */
[----:B------:R0:W-:Y:S01]  /*76b0*/  STL.64 [R1+0x50], R44 ;  /* 0x0000502c01007387 */ /* 0x0001e20000100a00 */
[----:B------:R-:W-:Y:S02]  /*76c0*/  IMAD.MOV.U32 R9, RZ, RZ, R146 ;  /* 0x000000ffff097224 */ /* 0x000fe400078e0092 */
        /* <DEDUP_REMOVED lines=8> */
[----:B------:R-:W-:Y:S01]  /*7750*/  IMAD.MOV.U32 R15, RZ, RZ, R140 ;  /* 0x000000ffff0f7224 */ /* 0x000fe200078e008c */
[----:B------:R-:W-:Y:S01]  /*7760*/  MOV R19, R138 ;  /* 0x0000008a00137202 */ /* 0x000fe20000000f00 */
[----:B------:R-:W-:Y:S01]  /*7770*/  IMAD.MOV.U32 R14, RZ, RZ, R141 ;  /* 0x000000ffff0e7224 */ /* 0x000fe200078e008d */
[----:B------:R-:W3:Y:S01]  /*7780*/  LDL.LU.64 R144, [R1+0x4b8] ;  /* 0x0004b80001907983 */ /* 0x000ee20000300a00 */
[----:B------:R-:W-:-:S03]  /*7790*/  IMAD.MOV.U32 R18, RZ, RZ, R139 ;  /* 0x000000ffff127224 */ /* 0x000fc600078e008b */
[----:B------:R-:W3:Y:S01]  /*77a0*/  LDL.LU.64 R142, [R1+0x4b0] ;  /* 0x0004b000018e7983 */ /* 0x000ee20000300a00 */
        /* <DEDUP_REMOVED lines=206> */
[----:B------:R-:W-:Y:S02]  /*8490*/  IMAD.MOV.U32 R138, RZ, RZ, R232 ;  /* 0x000000ffff8a7224 */ /* 0x000fe400078e00e8 */
[----:B------:R-:W-:Y:S02]  /*84a0*/  IMAD.MOV.U32 R139, RZ, RZ, R231 ;  /* 0x000000ffff8b7224 */ /* 0x000fe400078e00e7 */
[----:B------:R-:W-:Y:S01]  /*84b0*/  IMAD.MOV.U32 R141, RZ, RZ, R229 ;  /* 0x000000ffff8d7224 */ /* 0x000fe200078e00e5 */
[----:B------:R-:W-:Y:S01]  /*84c0*/  MOV R229, R10 ;  /* 0x0000000a00e57202 */ /* 0x000fe20000000f00 */
        /* <DEDUP_REMOVED lines=137> */
[----:B------:R-:W-:Y:S01]  /*8d60*/  BPT.TRAP 0x1 ;  /* 0x000000040000795c */ /* 0x000fe20000300000 */
.L_x_27:
[----:B-----5:R-:W-:Y:S01]  /*8d70*/  ISETP.NE.AND P1, PT, R17, RZ, PT ;  /* 0x000000ff1100720c */ /* 0x020fe20003f25270 */
[----:B------:R-:W-:Y:S01]  /*8d80*/  IMAD.U32 R4, RZ, RZ, UR12 ;  /* 0x0000000cff047e24 */ /* 0x000fe2000f8e00ff */
[----:B------:R-:W-:-:S11]  /*8d90*/  UISETP.GT.U32.AND UP0, UPT, UR40, 0x1, UPT ;  /* 0x000000012800788c */ /* 0x000fd6000bf04070 */
[----:B------:R-:W-:-:S04]  /*8da0*/  @P1 IMAD R4, R4, 0x8, R0 ;  /* 0x0000000804041824 */ /* 0x000fc800078e0200 */
[----:B------:R-:W-:-:S05]  /*8db0*/  @P1 VIADD R4, R4, 0x18 ;  /* 0x0000001804041836 */ /* 0x000fca0000000000 */
[----:B------:R-:W-:-:S04]  /*8dc0*/  @P1 PRMT R4, R152, 0x654, R4 ;  /* 0x0000065498041816 */ /* 0x000fc80000000004 */
[----:B------:R0:W-:Y:S01]  /*8dd0*/  @P1 SYNCS.ARRIVE.TRANS64.RED.A1T0 RZ, [R4+URZ], RZ ;  /* 0x000000ff04ff19a7 */ /* 0x0001e2000810043f */
[----:B------:R-:W-:-:S13]  /*8de0*/  PLOP3.LUT P1, PT, PT, PT, UP0, 0x80, 0x0 ;  /* 0x000000000000781c */ /* 0x000fda0003f2f008 */
[----:B0-----:R-:W-:Y:S05]  /*8df0*/  @P1 BRA `(.L_x_28) ;  /* 0x0000000000041947 */ /* 0x001fea0003800000 */
[----:B------:R-:W-:Y:S01]  /*8e00*/  BPT.TRAP 0x1 ;  /* 0x000000040000795c */ /* 0x000fe20000300000 */
.L_x_28:
[----:B------:R-:W-:Y:S02]  /*8e10*/  UISETP.GT.AND UP2, UPT, UR6, 0x1, UPT ;  /* 0x000000010600788c */ /* 0x000fe4000bf44270 */
[----:B------:R-:W-:Y:S02]  /*8e20*/  UIADD3 UR7, UR7, 0x1, URZ ;  /* 0x0000000107077890 */ /* 0x000fe4000fffe03f */
[----:B------:R-:W-:Y:S02]  /*8e30*/  UIADD3 UR12, UR12, 0x1, URZ ;  /* 0x000000010c0c7890 */ /* 0x000fe4000fffe03f */
[----:B------:R-:W-:Y:S01]  /*8e40*/  PLOP3.LUT P1, PT, PT, PT, UP2, 0x80, 0x0 ;  /* 0x000000000000781c */ /* 0x000fe20003f2f028 */
[----:B------:R-:W-:Y:S02]  /*8e50*/  UISETP.NE.AND UP0, UPT, UR7, 0x3, UPT ;  /* 0x000000030700788c */ /* 0x000fe4000bf05270 */
[----:B------:R-:W-:Y:S02]  /*8e60*/  UISETP.NE.AND UP1, UPT, UR12, 0x3, UPT ;  /* 0x000000030c00788c */ /* 0x000fe4000bf25270 */
[----:B------:R-:W-:-:S02]  /*8e70*/  USEL UR8, URZ, 0x1, UP0 ;  /* 0x000000013f087887 */ /* 0x000fc40008000000 */
[----:B------:R-:W-:Y:S02]  /*8e80*/  UIADD3 UR6, UR6, -0x1, URZ ;  /* 0xffffffff06067890 */ /* 0x000fe4000fffe03f */
[----:B------:R-:W-:Y:S02]  /*8e90*/  USEL UR7, UR7, URZ, UP0 ;  /* 0x0000003f07077287 */ /* 0x000fe40008000000 */
[----:B------:R-:W-:Y:S01]  /*8ea0*/  USEL UR12, UR12, URZ, UP1 ;  /* 0x0000003f0c0c7287 */ /* 0x000fe20008800000 */
[----:B------:R-:W-:Y:S01]  /*8eb0*/  LOP3.LUT R3, R3, UR8, RZ, 0x3c, !PT ;  /* 0x0000000803037c12 */ /* 0x000fe2000f8e3cff */
[----:B------:R-:W-:Y:S10]  /*8ec0*/  @P1 BRA `(.L_x_29) ;  /* 0xffffffbc00501947 */ /* 0x000ff4000383ffff */
.L_x_22:
[----:B-----5:R-:W0:Y:S02]  /*8ed0*/  LDC R3, c[0x0][0x28c] ;  /* 0x0000a300ff037b82 */ /* 0x020e240000000800 */
[----:B0-----:R-:W-:-:S13]  /*8ee0*/  ISETP.GE.AND P1, PT, R3, 0x1, PT ;  /* 0x000000010300780c */ /* 0x001fda0003f26270 */
[----:B------:R-:W-:Y:S05]  /*8ef0*/  @!P1 BRA `(.L_x_30) ;  /* 0x0000000000549947 */ /* 0x000fea0003800000 */
[----:B------:R-:W-:Y:S05]  /*8f00*/  @!P0 BRA `(.L_x_31) ;  /* 0x0000000000048947 */ /* 0x000fea0003800000 */
[----:B------:R-:W-:Y:S01]  /*8f10*/  BPT.TRAP 0x1 ;  /* 0x000000040000795c */ /* 0x000fe20000300000 */
.L_x_31:
[----:B------:R-:W-:Y:S01]  /*8f20*/  ISETP.NE.AND P0, PT, R17, RZ, PT ;  /* 0x000000ff1100720c */ /* 0x000fe20003f05270 */
[----:B------:R-:W-:-:S12]  /*8f30*/  BSSY B0, `(.L_x_32) ;  /* 0x000000d000007945 */ /* 0x000fd80003800000 */
[----:B------:R-:W-:Y:S05]  /*8f40*/  @!P0 BRA `(.L_x_33) ;  /* 0x00000000002c8947 */ /* 0x000fea0003800000 */
[----:B------:R-:W-:-:S04]  /*8f50*/  UISETP.LT.AND UP0, UPT, UR44, 0x1, UPT ;  /* 0x000000012c00788c */ /* 0x000fc8000bf01270 */
[----:B------:R-:W-:-:S04]  /*8f60*/  USEL UR6, UR44, 0x1, UP0 ;  /* 0x000000012c067887 */ /* 0x000fc80008000000 */
[----:B------:R-:W-:-:S04]  /*8f70*/  UIADD3 UR6, UR39, UR44, -UR6 ;  /* 0x0000002c27067290 */ /* 0x000fc8000fffe806 */
[----:B------:R-:W-:-:S04]  /*8f80*/  UIMAD.WIDE.U32 UR4, UR6, -0x55555555, URZ ;  /* 0xaaaaaaab060478a5 */ /* 0x000fc8000f8e003f */
[----:B------:R-:W-:-:S04]  /*8f90*/  USHF.R.U32.HI UR4, URZ, 0x1, UR5 ;  /* 0x000000013f047899 */ /* 0x000fc80008011605 */
[----:B------:R-:W-:-:S06]  /*8fa0*/  UIMAD UR6, UR4, -0x3, UR6 ;  /* 0xfffffffd040678a4 */ /* 0x000fcc000f8e0206 */
[----:B------:R-:W-:-:S04]  /*8fb0*/  IMAD.U32 R3, RZ, RZ, UR6 ;  /* 0x00000006ff037e24 */ /* 0x000fc8000f8e00ff */
[----:B------:R-:W-:-:S05]  /*8fc0*/  IMAD R0, R3, 0x8, R0 ;  /* 0x0000000803007824 */ /* 0x000fca00078e0200 */
[----:B------:R-:W-:-:S04]  /*8fd0*/  IADD3 R0, R0, 0x18, RZ ;  /* 0x0000001800007810 */ /* 0x000fc80007ffe0ff */
[----:B------:R-:W-:-:S04]  /*8fe0*/  PRMT R0, R152, 0x654, R0 ;  /* 0x0000065498007816 */ /* 0x000fc80000000000 */
[----:B------:R0:W-:Y:S03]  /*8ff0*/  SYNCS.ARRIVE.TRANS64.RED.A1T0 RZ, [R0+URZ], RZ ;  /* 0x000000ff00ff79a7 */ /* 0x0001e6000810043f */
.L_x_33:
[----:B------:R-:W-:Y:S05]  /*9000*/  BSYNC B0 ;  /* 0x0000000000007941 */ /* 0x000fea0003800000 */
.L_x_32:
[----:B------:R-:W-:-:S06]  /*9010*/  UISETP.GT.U32.AND UP0, UPT, UR40, 0x1, UPT ;  /* 0x000000012800788c */ /* 0x000fcc000bf04070 */
[----:B------:R-:W-:-:S13]  /*9020*/  PLOP3.LUT P0, PT, PT, PT, UP0, 0x80, 0x0 ;  /* 0x000000000000781c */ /* 0x000fda0003f0f008 */
[----:B------:R-:W-:Y:S05]  /*9030*/  @P0 BRA `(.L_x_30) ;  /* 0x0000000000040947 */ /* 0x000fea0003800000 */
[----:B------:R-:W-:Y:S01]  /*9040*/  BPT.TRAP 0x1 ;  /* 0x000000040000795c */ /* 0x000fe20000300000 */
.L_x_30:
[----:B------:R-:W1:Y:S01]  /*9050*/  S2R R8, SR_TID.X ;  /* 0x0000000000087919 */ /* 0x000e620000002100 */
[----:B------:R-:W-:Y:S01]  /*9060*/  IMAD.MOV.U32 R19, RZ, RZ, 0x6540 ;  /* 0x00006540ff137424 */ /* 0x000fe200078e00ff */
[----:B------:R-:W-:Y:S02]  /*9070*/  UIMAD.WIDE UR6, UR41, 0x100, URZ ;  /* 0x00000100290678a5 */ /* 0x000fe4000f8e023f */
[----:B------:R-:W-:Y:S01]  /*9080*/  USHF.R.S32.HI UR10, URZ, 0x1f, UR43 ;  /* 0x0000001f3f0a7899 */ /* 0x000fe2000801142b */
[----:B------:R-:W-:Y:S01]  /*9090*/  ULDC.64 UR8, c[0x0][0x5d0] ;  /* 0x0001740000087ab9 */ /* 0x000fe20000000a00 */
[----:B------:R-:W-:Y:S02]  /*90a0*/  USHF.L.U32 UR41, UR41, 0x8, URZ ;  /* 0x0000000829297899 */ /* 0x000fe4000800063f */
[----:B------:R-:W-:Y:S02]  /*90b0*/  UIMAD UR4, UR10, UR8, URZ ;  /* 0x000000080a0472a4 */ /* 0x000fe4000f8e023f */
[----:B------:R-:W-:-:S02]  /*90c0*/  UIADD3 UR39, UR44, UR39, URZ ;  /* 0x000000272c277290 */ /* 0x000fc4000fffe03f */
[----:B------:R-:W-:Y:S02]  /*90d0*/  UIMAD UR4, UR43, UR9, UR4 ;  /* 0x000000092b0472a4 */ /* 0x000fe4000f8e0204 */
[----:B------:R-:W-:Y:S02]  /*90e0*/  UISETP.GT.U32.AND UP1, UPT, UR39, 0x2, UPT ;  /* 0x000000022700788c */ /* 0x000fe4000bf24070 */
[----:B------:R-:W-:Y:S02]  /*90f0*/  UISETP.GE.U32.AND UP2, UPT, UR44, 0x3, UPT ;  /* 0x000000032c00788c */ /* 0x000fe4000bf46070 */
[----:B------:R-:W-:Y:S01]  /*9100*/  UISETP.LT.U32.AND UP1, UPT, UR44, 0x3, UP1 ;  /* 0x000000032c00788c */ /* 0x000fe20008f21070 */
[--C-:B-1----:R-:W-:Y:S01]  /*9110*/  SHF.R.U32.HI R4, RZ, 0x7, R8.reuse ;  /* 0x00000007ff047819 */ /* 0x102fe20000011608 */
[----:B------:R-:W-:Y:S01]  /*9120*/  IMAD.SHL.U32 R18, R8, 0x2, RZ ;  /* 0x0000000208127824 */ /* 0x000fe200078e00ff */
[----:B------:R-:W-:Y:S02]  /*9130*/  SHF.R.U32.HI R5, RZ, 0x2, R8 ;  /* 0x00000002ff057819 */ /* 0x000fe40000011608 */
[----:B------:R-:W-:-:S02]  /*9140*/  LOP3.LUT R4, R4, 0x1, RZ, 0xc0, !PT ;  /* 0x0000000104047812 */ /* 0x000fc400078ec0ff */
[----:B------:R-:W-:Y:S02]  /*9150*/  LOP3.LUT R6, R8, 0x60, RZ, 0xc0, !PT ;  /* 0x0000006008067812 */ /* 0x000fe400078ec0ff */
[----:B------:R-:W-:Y:S01]  /*9160*/  LOP3.LUT R5, R5, 0x7, RZ, 0xc0, !PT ;  /* 0x0000000705057812 */ /* 0x000fe200078ec0ff */
[----:B------:R-:W-:Y:S01]  /*9170*/  IMAD.SHL.U32 R3, R4, 0x40, RZ ;  /* 0x0000004004037824 */ /* 0x000fe200078e00ff */
[----:B------:R-:W-:Y:S02]  /*9180*/  LOP3.LUT R18, R18, 0x6, RZ, 0xc0, !PT ;  /* 0x0000000612127812 */ /* 0x000fe400078ec0ff */
[----:B------:R-:W-:Y:S02]  /*9190*/  SHF.R.U32.HI R6, RZ, 0x1, R6 ;  /* 0x00000001ff067819 */ /* 0x000fe40000011606 */
[--C-:B------:R-:W-:Y:S02]  /*91a0*/  LOP3.LUT R3, R3, 0x40, R5.reuse, 0xe2, !PT ;  /* 0x0000004003037812 */ /* 0x100fe400078ee205 */
[----:B------:R-:W-:Y:S01]  /*91b0*/  PRMT R18, R18, R19, UR42 ;  /* 0x0000002a12127e16 */ /* 0x000fe20008000013 */
[----:B------:R-:W-:Y:S01]  /*91c0*/  USHF.L.U32 UR42, UR42, 0x8, URZ ;  /* 0x000000082a2a7899 */ /* 0x000fe2000800063f */
[----:B0-----:R-:W-:Y:S01]  /*91d0*/  IADD3 R0, RZ, -R6, -R5 ;  /* 0x80000006ff007210 */ /* 0x001fe20007ffe805 */
[----:B------:R-:W-:Y:S01]  /*91e0*/  IMAD.MOV.U32 R5, RZ, RZ, -0x2 ;  /* 0xfffffffeff057424 */ /* 0x000fe200078e00ff */
[----:B------:R-:W-:Y:S01]  /*91f0*/  LOP3.LUT R3, R3, UR6, R6, 0xfe, !PT ;  /* 0x0000000603037c12 */ /* 0x000fe2000f8efe06 */
[----:B------:R-:W-:Y:S01]  /*9200*/  IMAD.U32 R6, RZ, RZ, UR8 ;  /* 0x00000008ff067e24 */ /* 0x000fe2000f8e00ff */
[----:B------:R-:W-:Y:S01]  /*9210*/  SHF.R.S32.HI R19, RZ, 0x1f, R18 ;  /* 0x0000001fff137819 */ /* 0x000fe20000011412 */
[----:B------:R-:W-:Y:S01]  /*9220*/  ULDC UR8, c[0x0][0x284] ;  /* 0x0000a10000087ab9 */ /* 0x000fe20000000800 */
[----:B------:R-:W-:-:S02]  /*9230*/  IMAD R0, R4, -0x40, R0 ;  /* 0xffffffc004007824 */ /* 0x000fc400078e0200 */
[----:B------:R-:W-:Y:S02]  /*9240*/  IMAD.U32 R4, RZ, RZ, UR8 ;  /* 0x00000008ff047e24 */ /* 0x000fe4000f8e00ff */
[----:B------:R-:W-:-:S03]  /*9250*/  IMAD.WIDE.U32 R6, R6, UR43, R18 ;  /* 0x0000002b06067c25 */ /* 0x000fc6000f8e0012 */
[----:B------:R-:W-:Y:S01]  /*9260*/  IADD3 R164, R4, -UR41, R0 ;  /* 0x8000002904a47c10 */ /* 0x000fe2000fffe000 */
[----:B------:R-:W-:Y:S01]  /*9270*/  VIADD R7, R7, UR4 ;  /* 0x0000000407077c36 */ /* 0x000fe20008000000 */
[----:B------:R-:W-:Y:S01]  /*9280*/  ULDC UR4, c[0x0][0x288] ;  /* 0x0000a20000047ab9 */ /* 0x000fe20000000800 */
[----:B------:R-:W-:Y:S01]  /*9290*/  LOP3.LUT R0, R8, 0x3, RZ, 0xc0, !PT ;  /* 0x0000000308007812 */ /* 0x000fe200078ec0ff */
[----:B------:R-:W-:Y:S01]  /*92a0*/  UISETP.GE.AND UP0, UPT, UR42, UR4, UPT ;  /* 0x000000042a00728c */ /* 0x000fe2000bf06270 */
[----:B------:R0:W-:Y:S03]  /*92b0*/  STL [R1+0x200], R164 ;  /* 0x000200a401007387 */ /* 0x0001e60000100800 */
[----:B------:R-:W-:Y:S01]  /*92c0*/  UISETP.GE.OR UP0, UPT, UR41, UR8, UP0 ;  /* 0x000000082900728c */ /* 0x000fe20008706670 */
[----:B------:R-:W-:Y:S01]  /*92d0*/  IMAD R0, R0, R5, UR4 ;  /* 0x0000000400007e24 */ /* 0x000fe2000f8e0205 */
[----:B------:R-:W-:-:S02]  /*92e0*/  UIMAD.WIDE.U32 UR4, UR39, -0x55555555, URZ ;  /* 0xaaaaaaab270478a5 */ /* 0x000fc4000f8e003f */
[----:B------:R-:W-:Y:S01]  /*92f0*/  USEL UR8, URZ, 0x1, !UP1 ;  /* 0x000000013f087887 */ /* 0x000fe2000c800000 */
[----:B------:R-:W-:Y:S01]  /*9300*/  VIADD R0, R0, -UR42 ;  /* 0x8000002a00007c36 */ /* 0x000fe20008000000 */
[----:B------:R-:W-:Y:S01]  /*9310*/  PLOP3.LUT P0, PT, PT, PT, UP0, 0x80, 0x0 ;  /* 0x000000000000781c */ /* 0x000fe20003f0f008 */
[----:B------:R-:W-:Y:S02]  /*9320*/  USHF.R.U32.HI UR4, URZ, 0x1, UR5 ;  /* 0x000000013f047899 */ /* 0x000fe40008011605 */
[----:B------:R-:W-:Y:S02]  /*9330*/  ULOP3.LUT UR38, UR38, UR8, URZ, 0x3c, !UPT ;  /* 0x0000000826267292 */ /* 0x000fe4000f8e3c3f */
[----:B------:R-:W-:Y:S02]  /*9340*/  UIMAD UR39, UR4, -0x3, UR39 ;  /* 0xfffffffd042778a4 */ /* 0x000fe4000f8e0227 */
[----:B------:R-:W-:Y:S01]  /*9350*/  @UP2 ULOP3.LUT UR38, UR38, 0x1, UR4, 0x78, !UPT ;  /* 0x0000000126262892 */ /* 0x000fe2000f8e7804 */
[----:B------:R-:W-:-:S05]  /*9360*/  UMOV UR41, 0xffffffff ;  /* 0xffffffff00297882 */ /* 0x000fca0000000000 */
[----:B0-----:R-:W-:Y:S06]  /*9370*/  @P0 BRA `(.L_x_34) ;  /* 0x000000fc00ec0947 */ /* 0x001fec0003800000 */
[----:B------:R-:W-:Y:S01]  /*9380*/  FSETP.NEU.AND P0, PT, R16, RZ, PT ;  /* 0x000000ff1000720b */ /* 0x000fe20003f0d000 */
[----:B------:R-:W-:Y:S01]  /*9390*/  ULDC.64 UR8, c[0x0][0x5c8] ;  /* 0x0001720000087ab9 */ /* 0x000fe20000000a00 */
[----:B------:R-:W-:Y:S01]  /*93a0*/  ISETP.GT.AND P1, PT, R164, RZ, PT ;  /* 0x000000ffa400720c */ /* 0x000fe20003f24270 */
[----:B------:R-:W-:Y:S01]  /*93b0*/  UIMAD UR4, UR7, UR8, URZ ;  /* 0x00000008070472a4 */ /* 0x000fe2000f8e023f */
[----:B------:R-:W-:Y:S01]  /*93c0*/  IMAD.U32 R10, RZ, RZ, UR9 ;  /* 0x00000009ff0a7e24 */ /* 0x000fe2000f8e00ff */
[----:B------:R-:W-:Y:S01]  /*93d0*/  BSSY B0, `(.L_x_34) ;  /* 0x0000ff5000007945 */ /* 0x000fe20003800000 */
[----:B------:R-:W-:Y:S01]  /*93e0*/  IMAD.WIDE.U32 R6, R3, UR8, R6 ;  /* 0x0000000803067c25 */ /* 0x000fe2000f8e0006 */
[----:B------:R-:W-:-:S03]  /*93f0*/  ISETP.GT.AND P2, PT, R0, RZ, P1 ;  /* 0x000000ff0000720c */ /* 0x000fc60000f44270 */
[----:B------:R-:W-:-:S04]  /*9400*/  IMAD R10, R3, R10, UR4 ;  /* 0x00000004030a7e24 */ /* 0x000fc8000f8e020a */
[----:B------:R-:W-:Y:S01]  /*9410*/  IMAD.IADD R10, R7, 0x1, R10 ;  /* 0x00000001070a7824 */ /* 0x000fe200078e020a */
[----:B------:R-:W-:Y:S06]  /*9420*/  @!P0 BRA `(.L_x_35) ;  /* 0x000000ac00448947 */ /* 0x000fec0003800000 */
[----:B------:R-:W0:Y:S01]  /*9430*/  LDC.64 R22, c[0x0][0x5b8] ;  /* 0x00016e00ff167b82 */ /* 0x000e220000000a00 */
[----:B------:R-:W2:Y:S01]  /*9440*/  LDL.LU R11, [R1] ;  /* 0x00000000010b7983 */ /* 0x000ea20000300800 */
[----:B------:R-:W-:-:S06]  /*9450*/  ULDC.64 UR4, c[0x0][0x5c0] ;  /* 0x0001700000047ab9 */ /* 0x000fcc0000000a00 */
[----:B------:R-:W1:Y:S08]  /*9460*/  LDC.64 R14, c[0x0][0x5b0] ;  /* 0x00016c00ff0e7b82 */ /* 0x000e700000000a00 */
[----:B------:R-:W3:Y:S01]  /*9470*/  LDC.64 R12, c[0x0][0x5a8] ;  /* 0x00016a00ff0c7b82 */ /* 0x000ee20000000a00 */
[C---:B0-----:R-:W-:Y:S02]  /*9480*/  IMAD R159, R22.reuse, UR10, RZ ;  /* 0x0000000a169f7c24 */ /* 0x041fe4000f8e02ff */
[----:B------:R-:W-:-:S04]  /*9490*/  IMAD.WIDE.U32 R154, R22, UR43, R18 ;  /* 0x0000002b169a7c25 */ /* 0x000fc8000f8e0012 */
[----:B------:R-:W-:Y:S01]  /*94a0*/  IMAD R159, R23, UR43, R159 ;  /* 0x0000002b179f7c24 */ /* 0x000fe2000f8e029f */
[----:B------:R-:W-:Y:S01]  /*94b0*/  MOV R20, R154 ;  /* 0x0000009a00147202 */ /* 0x000fe20000000f00 */
[----:B-1----:R-:W-:Y:S02]  /*94c0*/  IMAD R153, R14, UR7, RZ ;  /* 0x000000070e997c24 */ /* 0x002fe4000f8e02ff */
[----:B------:R-:W-:Y:S02]  /*94d0*/  IMAD.IADD R21, R155, 0x1, R159 ;  /* 0x000000019b157824 */ /* 0x000fe400078e029f */
[C---:B------:R-:W-:Y:S02]  /*94e0*/  IMAD R153, R3.reuse, R15, R153 ;  /* 0x0000000f03997224 */ /* 0x040fe400078e0299 */
[----:B------:R-:W-:-:S04]  /*94f0*/  IMAD.WIDE.U32 R4, R3, R14, R20 ;  /* 0x0000000e03047225 */ /* 0x000fc800078e0014 */
[----:B------:R-:W-:Y:S01]  /*9500*/  IMAD.IADD R5, R5, 0x1, R153 ;  /* 0x0000000105057824 */ /* 0x000fe200078e0299 */
[----:B---3--:R-:W-:-:S04]  /*9510*/  LEA R8, P0, R4, R12, 0x2 ;  /* 0x0000000c04087211 */ /* 0x008fc800078010ff */
[----:B------:R-:W-:-:S05]  /*9520*/  LEA.HI.X R9, R4, R13, R5, 0x2, P0 ;  /* 0x0000000d04097211 */ /* 0x000fca00000f1405 */
[----:B------:R-:W3:Y:S01]  /*9530*/  @P2 LDG.E.LTC128B R23, desc[UR36][R8.64] ;  /* 0x0000002408172981 */ /* 0x000ee2000c1e1920 */
[C---:B------:R-:W-:Y:S01]  /*9540*/  LEA R4, P0, R6.reuse, UR4, 0x2 ;  /* 0x0000000406047c11 */ /* 0x040fe2000f8010ff */
[----:B------:R-:W-:Y:S03]  /*9550*/  BSSY B1, `(.L_x_36) ;  /* 0x0000010000017945 */ /* 0x000fe60003800000 */
[----:B------:R-:W-:Y:S02]  /*9560*/  LEA.HI.X R5, R6, UR5, R10, 0x2, P0 ;  /* 0x0000000506057c11 */ /* 0x000fe400080f140a */
[----:B---3--:R-:W-:-:S05]  /*9570*/  LOP3.LUT R7, R23, 0xffffe000, RZ, 0xc0, !PT ;  /* 0xffffe00017077812 */ /* 0x008fca00078ec0ff */
[----:B------:R-:W-:-:S04]  /*9580*/  FMUL R7, R7, R16 ;  /* 0x0000001007077220 */ /* 0x000fc80000400000 */
[----:B--2---:R-:W-:-:S05]  /*9590*/  FFMA R7, R11, R2, R7 ;  /* 0x000000020b077223 */ /* 0x004fca0000000007 */
[----:B------:R-:W-:-:S05]  /*95a0*/  F2FP.TF32.F32.PACK_B R7, R7 ;  /* 0x00000007ff07723e */ /* 0x000fca00024050ff */
[----:B------:R0:W-:Y:S02]  /*95b0*/  @P2 STG.E desc[UR36][R4.64], R7 ;  /* 0x0000000704002986 */ /* 0x0001e4000c101924 */
[----:B0-----:R-:W-:-:S04]  /*95c0*/  IMAD.WIDE.U32 R6, R3, R14, R18 ;  /* 0x0000000e03067225 */ /* 0x001fc800078e0012 */
[----:B------:R-:W-:Y:S02]  /*95d0*/  IMAD.IADD R7, R153, 0x1, R7 ;  /* 0x0000000199077824 */ /* 0x000fe400078e0207 */
[----:B------:R-:W-:-:S04]  /*95e0*/  IMAD.WIDE.U32 R6, R22, UR43, R6 ;  /* 0x0000002b16067c25 */ /* 0x000fc8000f8e0006 */
[----:B------:R-:W-:Y:S01]  /*95f0*/  IMAD.IADD R7, R159, 0x1, R7 ;  /* 0x000000019f077824 */ /* 0x000fe200078e0207 */
[----:B------:R-:W-:-:S04]  /*9600*/  LEA R10, P0, R6, R12, 0x2 ;  /* 0x0000000c060a7211 */ /* 0x000fc800078010ff */
[----:B------:R-:W-:Y:S02]  /*9610*/  LEA.HI.X R11, R6, R13, R7, 0x2, P0 ;  /* 0x0000000d060b7211 */ /* 0x000fe400000f1407 */
[----:B------:R-:W-:-:S13]  /*9620*/  ISETP.GT.AND P0, PT, R0, 0x1, P1 ;  /* 0x000000010000780c */ /* 0x000fda0000f04270 */
[----:B------:R-:W-:Y:S05]  /*9630*/  @!P0 BRA `(.L_x_37) ;  /* 0x0000000000048947 */ /* 0x000fea0003800000 */
[----:B------:R0:W5:Y:S02]  /*9640*/  LDG.E.LTC128B R23, desc[UR36][R10.64+0x4] ;  /* 0x000004240a177981 */ /* 0x000164000c1e1920 */
.L_x_37:
[----:B------:R-:W-:Y:S05]  /*9650*/  BSYNC B1 ;  /* 0x0000000000017941 */ /* 0x000fea0003800000 */
.L_x_36:
[----:B------:R-:W2:Y:S01]  /*9660*/  LDL.LU R7, [R1+0x4] ;  /* 0x0000040001077983 */ /* 0x000ea20000300800 */
[----:B-----5:R-:W-:Y:S01]  /*9670*/  LOP3.LUT R6, R23, 0xffffe000, RZ, 0xc0, !PT ;  /* 0xffffe00017067812 */ /* 0x020fe200078ec0ff */
[C---:B------:R-:W-:Y:S01]  /*9680*/  IMAD.SHL.U32 R156, R14.reuse, 0x8, RZ ;  /* 0x000000080e9c7824 */ /* 0x040fe200078e00ff */
[----:B------:R-:W-:Y:S01]  /*9690*/  SHF.L.U64.HI R157, R14, 0x3, R15 ;  /* 0x000000030e9d7819 */ /* 0x000fe2000001020f */
[----:B------:R-:W3:Y:S02]  /*96a0*/  LDL.LU R158, [R1+0x8] ;  /* 0x00000800019e7983 */ /* 0x000ee40000300800 */
[----:B------:R-:W-:-:S04]  /*96b0*/  FMUL R6, R6, R16 ;  /* 0x0000001006067220 */ /* 0x000fc80000400000 */
[----:B--2---:R-:W-:-:S05]  /*96c0*/  FFMA R6, R7, R2, R6 ;  /* 0x0000000207067223 */ /* 0x004fca0000000006 */
[----:B------:R-:W-:-:S05]  /*96d0*/  F2FP.TF32.F32.PACK_B R6, R6 ;  /* 0x00000006ff06723e */ /* 0x000fca00024050ff */
[----:B------:R1:W-:Y:S01]  /*96e0*/  @P0 STG.E desc[UR36][R4.64+0x4], R6 ;  /* 0x0000040604000986 */ /* 0x0003e2000c101924 */
[----:B------:R-:W-:-:S04]  /*96f0*/  ISETP.GT.AND P0, PT, R164, 0x8, PT ;  /* 0x00000008a400780c */ /* 0x000fc80003f04270 */
[----:B------:R-:W-:Y:S01]  /*9700*/  ISETP.GT.AND P2, PT, R0, RZ, P0 ;  /* 0x000000ff0000720c */ /* 0x000fe20000744270 */
[----:B-1----:R-:W-:-:S04]  /*9710*/  IMAD.WIDE.U32 R6, R3, R14, R156 ;  /* 0x0000000e03067225 */ /* 0x002fc800078e009c */
[----:B------:R-:W-:Y:S01]  /*9720*/  IMAD.IADD R153, R153, 0x1, R7 ;  /* 0x0000000199997824 */ /* 0x000fe200078e0207 */
[----:B------:R-:W-:-:S05]  /*9730*/  IADD3 R7, P3, R154, R6, RZ ;  /* 0x000000069a077210 */ /* 0x000fca0007f7e0ff */
[----:B------:R-:W-:Y:S01]  /*9740*/  IMAD.X R9, R153, 0x1, R21, P3 ;  /* 0x0000000199097824 */ /* 0x000fe200018e0615 */
[----:B------:R-:W-:-:S04]  /*9750*/  LEA R8, P3, R7, R12, 0x2 ;  /* 0x0000000c07087211 */ /* 0x000fc800078610ff */
[----:B------:R-:W-:-:S05]  /*9760*/  LEA.HI.X R9, R7, R13, R9, 0x2, P3 ;  /* 0x0000000d07097211 */ /* 0x000fca00018f1409 */
[----:B------:R1:W2:Y:S01]  /*9770*/  @P2 LDG.E.LTC128B R23, desc[UR36][R8.64] ;  /* 0x0000002408172981 */ /* 0x0002a2000c1e1920 */
[----:B------:R-:W-:Y:S01]  /*9780*/  IADD3 R6, P3, R18, R6, RZ ;  /* 0x0000000612067210 */ /* 0x000fe20007f7e0ff */
[----:B------:R-:W-:Y:S01]  /*9790*/  IMAD.U32 R161, RZ, RZ, UR8 ;  /* 0x00000008ffa17e24 */ /* 0x000fe2000f8e00ff */
[----:B------:R-:W-:Y:S01]  /*97a0*/  MOV R160, UR9 ;  /* 0x0000000900a07c02 */ /* 0x000fe20008000f00 */
[----:B------:R-:W-:Y:S01]  /*97b0*/  BSSY B1, `(.L_x_38) ;  /* 0x0000013000017945 */ /* 0x000fe20003800000 */
[----:B------:R-:W-:Y:S01]  /*97c0*/  ISETP.GT.AND P4, PT, R0, 0x1, P0 ;  /* 0x000000010000780c */ /* 0x000fe20000784270 */
[----:B------:R-:W-:Y:S02]  /*97d0*/  IMAD.X R7, R19, 0x1, R153, P3 ;  /* 0x0000000113077824 */ /* 0x000fe400018e0699 */
[----:B------:R-:W-:Y:S02]  /*97e0*/  IMAD.SHL.U32 R161, R161, 0x20, RZ ;  /* 0x00000020a1a17824 */ /* 0x000fe400078e00ff */
[----:B------:R-:W-:-:S04]  /*97f0*/  IMAD.WIDE.U32 R6, R22, UR43, R6 ;  /* 0x0000002b16067c25 */ /* 0x000fc8000f8e0006 */
[----:B------:R-:W-:Y:S01]  /*9800*/  IMAD.IADD R7, R159, 0x1, R7 ;  /* 0x000000019f077824 */ /* 0x000fe200078e0207 */
[----:B-1----:R-:W-:-:S04]  /*9810*/  LEA R8, P3, R6, R12, 0x2 ;  /* 0x0000000c06087211 */ /* 0x002fc800078610ff */
[----:B------:R-:W-:Y:S01]  /*9820*/  LEA.HI.X R9, R6, R13, R7, 0x2, P3 ;  /* 0x0000000d06097211 */ /* 0x000fe200018f1407 */
[----:B------:R-:W-:-:S05]  /*9830*/  IMAD.U32 R6, RZ, RZ, UR8 ;  /* 0x00000008ff067e24 */ /* 0x000fca000f8e00ff */
[----:B------:R-:W-:Y:S02]  /*9840*/  SHF.L.U64.HI R160, R6, 0x5, R160 ;  /* 0x0000000506a07819 */ /* 0x000fe400000102a0 */
[----:B------:R-:W-:-:S05]  /*9850*/  IADD3 R6, P3, R161, R4, RZ ;  /* 0x00000004a1067210 */ /* 0x000fca0007f7e0ff */
[----:B------:R-:W-:Y:S01]  /*9860*/  IMAD.X R7, R160, 0x1, R5, P3 ;  /* 0x00000001a0077824 */ /* 0x000fe200018e0605 */
[----:B--2---:R-:W-:-:S05]  /*9870*/  LOP3.LUT R153, R23, 0xffffe000, RZ, 0xc0, !PT ;  /* 0xffffe00017997812 */ /* 0x004fca00078ec0ff */
[----:B------:R-:W-:-:S04]  /*9880*/  FMUL R153, R153, R16 ;  /* 0x0000001099997220 */ /* 0x000fc80000400000 */
[----:B---3--:R-:W-:-:S05]  /*9890*/  FFMA R153, R158, R2, R153 ;  /* 0x000000029e997223 */ /* 0x008fca0000000099 */
[----:B------:R-:W-:-:S05]  /*98a0*/  F2FP.TF32.F32.PACK_B R153, R153 ;  /* 0x00000099ff99723e */ /* 0x000fca00024050ff */
[----:B------:R1:W-:Y:S01]  /*98b0*/  @P2 STG.E desc[UR36][R6.64], R153 ;  /* 0x0000009906002986 */ /* 0x0003e2000c101924 */
[----:B------:R-:W-:Y:S05]  /*98c0*/  @!P4 BRA `(.L_x_39) ;  /* 0x000000000004c947 */ /* 0x000fea0003800000 */
[----:B------:R2:W5:Y:S02]  /*98d0*/  LDG.E.LTC128B R23, desc[UR36][R8.64+0x4] ;  /* 0x0000042408177981 */ /* 0x000564000c1e1920 */
.L_x_39:
[----:B------:R-:W-:Y:S05]  /*98e0*/  BSYNC B1 ;  /* 0x0000000000017941 */ /* 0x000fea0003800000 */
.L_x_38:
[----:B------:R-:W3:Y:S01]  /*98f0*/  LDL.LU R158, [R1+0xc] ;  /* 0x00000c00019e7983 */ /* 0x000ee20000300800 */
[----:B-1---5:R-:W-:Y:S01]  /*9900*/  LOP3.LUT R153, R23, 0xffffe000, RZ, 0xc0, !PT ;  /* 0xffffe00017997812 */ /* 0x022fe200078ec0ff */
[----:B------:R-:W-:Y:S01]  /*9910*/  BSSY B1, `(.L_x_40) ;  /* 0x0000009000017945 */ /* 0x000fe20003800000 */
[----:B------:R-:W-:-:S03]  /*9920*/  ISETP.GT.AND P2, PT, R0, 0x8, P1 ;  /* 0x000000080000780c */ /* 0x000fc60000f44270 */
[----:B------:R-:W-:-:S04]  /*9930*/  FMUL R153, R153, R16 ;  /* 0x0000001099997220 */ /* 0x000fc80000400000 */
[----:B---3--:R-:W-:-:S05]  /*9940*/  FFMA R153, R158, R2, R153 ;  /* 0x000000029e997223 */ /* 0x008fca0000000099 */
[----:B------:R-:W-:-:S05]  /*9950*/  F2FP.TF32.F32.PACK_B R153, R153 ;  /* 0x00000099ff99723e */ /* 0x000fca00024050ff */
[----:B------:R1:W-:Y:S02]  /*9960*/  @P4 STG.E desc[UR36][R6.64+0x4], R153 ;  /* 0x0000049906004986 */ /* 0x0003e4000c101924 */
[----:B-1----:R-:W-:Y:S01]  /*9970*/  IMAD.MOV.U32 R153, RZ, RZ, R23 ;  /* 0x000000ffff997224 */ /* 0x002fe200078e0017 */
[----:B------:R-:W-:Y:S06]  /*9980*/  @!P2 BRA `(.L_x_41) ;  /* 0x000000000004a947 */ /* 0x000fec0003800000 */
[----:B------:R1:W5:Y:S02]  /*9990*/  LDG.E.LTC128B R153, desc[UR36][R10.64+0x20] ;  /* 0x000020240a997981 */ /* 0x000364000c1e1920 */
.L_x_41:
[----:B------:R-:W-:Y:S05]  /*99a0*/  BSYNC B1 ;  /* 0x0000000000017941 */ /* 0x000fea0003800000 */
.L_x_40:
[----:B------:R-:W3:Y:S01]  /*99b0*/  LDL.LU R158, [R1+0x10] ;  /* 0x00001000019e7983 */ /* 0x000ee20000300800 */
[----:B-----5:R-:W-:Y:S01]  /*99c0*/  LOP3.LUT R23, R153, 0xffffe000, RZ, 0xc0, !PT ;  /* 0xffffe00099177812 */ /* 0x020fe200078ec0ff */
[----:B------:R-:W-:Y:S01]  /*99d0*/  BSSY B1, `(.L_x_42) ;  /* 0x0000008000017945 */ /* 0x000fe20003800000 */
[----:B------:R-:W-:-:S03]  /*99e0*/  ISETP.GT.AND P3, PT, R0, 0x9, P1 ;  /* 0x000000090000780c */ /* 0x000fc60000f64270 */
[----:B------:R-:W-:-:S04]  /*99f0*/  FMUL R23, R23, R16 ;  /* 0x0000001017177220 */ /* 0x000fc80000400000 */
[----:B---3--:R-:W-:-:S05]  /*9a00*/  FFMA R23, R158, R2, R23 ;  /* 0x000000029e177223 */ /* 0x008fca0000000017 */
[----:B------:R-:W-:-:S05]  /*9a10*/  F2FP.TF32.F32.PACK_B R23, R23 ;  /* 0x00000017ff17723e */ /* 0x000fca00024050ff */
[----:B------:R3:W-:Y:S01]  /*9a20*/  @P2 STG.E desc[UR36][R4.64+0x20], R23 ;  /* 0x0000201704002986 */ /* 0x0007e2000c101924 */
[----:B------:R-:W-:Y:S05]  /*9a30*/  @!P3 BRA `(.L_x_43) ;  /* 0x000000000004b947 */ /* 0x000fea0003800000 */
[----:B------:R4:W5:Y:S02]  /*9a40*/  LDG.E.LTC128B R153, desc[UR36][R10.64+0x24] ;  /* 0x000024240a997981 */ /* 0x000964000c1e1920 */
.L_x_43:
[----:B------:R-:W-:Y:S05]  /*9a50*/  BSYNC B1 ;  /* 0x0000000000017941 */ /* 0x000fea0003800000 */
.L_x_42:
[----:B------:R-:W2:Y:S01]  /*9a60*/  LDL.LU R158, [R1+0x14] ;  /* 0x00001400019e7983 */ /* 0x000ea20000300800 */
[----:B---3-5:R-:W-:Y:S01]  /*9a70*/  LOP3.LUT R23, R153, 0xffffe000, RZ, 0xc0, !PT ;  /* 0xffffe00099177812 */ /* 0x028fe200078ec0ff */
[----:B------:R-:W-:Y:S01]  /*9a80*/  BSSY B1, `(.L_x_44) ;  /* 0x0000008000017945 */ /* 0x000fe20003800000 */
[----:B------:R-:W-:-:S03]  /*9a90*/  ISETP.GT.AND P2, PT, R0, 0x8, P0 ;  /* 0x000000080000780c */ /* 0x000fc60000744270 */
[----:B------:R-:W-:-:S04]  /*9aa0*/  FMUL R23, R23, R16 ;  /* 0x0000001017177220 */ /* 0x000fc80000400000 */
[----:B--2---:R-:W-:-:S05]  /*9ab0*/  FFMA R23, R158, R2, R23 ;  /* 0x000000029e177223 */ /* 0x004fca0000000017 */
[----:B------:R-:W-:-:S05]  /*9ac0*/  F2FP.TF32.F32.PACK_B R23, R23 ;  /* 0x00000017ff17723e */ /* 0x000fca00024050ff */
[----:B------:R2:W-:Y:S01]  /*9ad0*/  @P3 STG.E desc[UR36][R4.64+0x24], R23 ;  /* 0x0000241704003986 */ /* 0x0005e2000c101924 */
[----:B------:R-:W-:Y:S05]  /*9ae0*/  @!P2 BRA `(.L_x_45) ;  /* 0x000000000004a947 */ /* 0x000fea0003800000 */
[----:B------:R3:W5:Y:S02]  /*9af0*/  LDG.E.LTC128B R153, desc[UR36][R8.64+0x20] ;  /* 0x0000202408997981 */ /* 0x000764000c1e1920 */
.L_x_45:
[----:B------:R-:W-:Y:S05]  /*9b00*/  BSYNC B1 ;  /* 0x0000000000017941 */ /* 0x000fea0003800000 */
.L_x_44:
[----:B------:R-:W4:Y:S01]  /*9b10*/  LDL.LU R158, [R1+0x18] ;  /* 0x00001800019e7983 */ /* 0x000f220000300800 */
[----:B--2--5:R-:W-:Y:S01]  /*9b20*/  LOP3.LUT R23, R153, 0xffffe000, RZ, 0xc0, !PT ;  /* 0xffffe00099177812 */ /* 0x024fe200078ec0ff */
[----:B------:R-:W-:Y:S01]  /*9b30*/  BSSY B1, `(.L_x_46) ;  /* 0x0000008000017945 */ /* 0x000fe20003800000 */
[----:B------:R-:W-:-:S03]  /*9b40*/  ISETP.GT.AND P3, PT, R0, 0x9, P0 ;  /* 0x000000090000780c */ /* 0x000fc60000764270 */
[----:B------:R-:W-:-:S04]  /*9b50*/  FMUL R23, R23, R16 ;  /* 0x0000001017177220 */ /* 0x000fc80000400000 */
[----:B----4-:R-:W-:-:S05]  /*9b60*/  FFMA R23, R158, R2, R23 ;  /* 0x000000029e177223 */ /* 0x010fca0000000017 */
[----:B------:R-:W-:-:S05]  /*9b70*/  F2FP.TF32.F32.PACK_B R23, R23 ;  /* 0x00000017ff17723e */ /* 0x000fca00024050ff */
[----:B------:R2:W-:Y:S01]  /*9b80*/  @P2 STG.E desc[UR36][R6.64+0x20], R23 ;  /* 0x0000201706002986 */ /* 0x0005e2000c101924 */
[----:B------:R-:W-:Y:S05]  /*9b90*/  @!P3 BRA `(.L_x_47) ;  /* 0x000000000004b947 */ /* 0x000fea0003800000 */
[----:B------:R4:W5:Y:S02]  /*9ba0*/  LDG.E.LTC128B R153, desc[UR36][R8.64+0x24] ;  /* 0x0000242408997981 */ /* 0x000964000c1e1920 */
.L_x_47:
[----:B------:R-:W-:Y:S05]  /*9bb0*/  BSYNC B1 ;  /* 0x0000000000017941 */ /* 0x000fea0003800000 */
.L_x_46:
[----:B------:R-:W3:Y:S01]  /*9bc0*/  LDL.LU R158, [R1+0x1c] ;  /* 0x00001c00019e7983 */ /* 0x000ee20000300800 */
[----:B--2--5:R-:W-:Y:S01]  /*9bd0*/  LOP3.LUT R23, R153, 0xffffe000, RZ, 0xc0, !PT ;  /* 0xffffe00099177812 */ /* 0x024fe200078ec0ff */
        /* <DEDUP_REMOVED lines=8> */
.L_x_49:
[----:B------:R-:W-:Y:S05]  /*9c60*/  BSYNC B1 ;  /* 0x0000000000017941 */ /* 0x000fea0003800000 */
.L_x_48:
        /* <DEDUP_REMOVED lines=10> */
.L_x_51:
[----:B------:R-:W-:Y:S05]  /*9d10*/  BSYNC B1 ;  /* 0x0000000000017941 */ /* 0x000fea0003800000 */
.L_x_50:
        /* <DEDUP_REMOVED lines=10> */
.L_x_53:
[----:B------:R-:W-:Y:S05]  /*9dc0*/  BSYNC B1 ;  /* 0x0000000000017941 */ /* 0x000fea0003800000 */
.L_x_52:
        /* <DEDUP_REMOVED lines=10> */
.L_x_55:
[----:B------:R-:W-:Y:S05]  /*9e70*/  BSYNC B1 ;  /* 0x0000000000017941 */ /* 0x000fea0003800000 */
.L_x_54:
        /* <DEDUP_REMOVED lines=10> */
.L_x_57:
[----:B------:R-:W-:Y:S05]  /*9f20*/  BSYNC B1 ;  /* 0x0000000000017941 */ /* 0x000fea0003800000 */
.L_x_56:
        /* <DEDUP_REMOVED lines=10> */
.L_x_59:
[----:B------:R-:W-:Y:S05]  /*9fd0*/  BSYNC B1 ;  /* 0x0000000000017941 */ /* 0x000fea0003800000 */
.L_x_58:
        /* <DEDUP_REMOVED lines=10> */
.L_x_61:
[----:B------:R-:W-:Y:S05]  /*a080*/  BSYNC B1 ;  /* 0x0000000000017941 */ /* 0x000fea0003800000 */
.L_x_60:
        /* <DEDUP_REMOVED lines=10> */
.L_x_63:
[----:B------:R-:W-:Y:S05]  /*a130*/  BSYNC B1 ;  /* 0x0000000000017941 */ /* 0x000fea0003800000 */
.L_x_62:
        /* <DEDUP_REMOVED lines=10> */
.L_x_65:
[----:B------:R-:W-:Y:S05]  /*a1e0*/  BSYNC B1 ;  /* 0x0000000000017941 */ /* 0x000fea0003800000 */
.L_x_64:
        /* <DEDUP_REMOVED lines=10> */
.L_x_67:
[----:B------:R-:W-:Y:S05]  /*a290*/  BSYNC B1 ;  /* 0x0000000000017941 */ /* 0x000fea0003800000 */
.L_x_66:
        /* <DEDUP_REMOVED lines=10> */
.L_x_69:
[----:B------:R-:W-:Y:S05]  /*a340*/  BSYNC B1 ;  /* 0x0000000000017941 */ /* 0x000fea0003800000 */
.L_x_68:
        /* <DEDUP_REMOVED lines=10> */
.L_x_71:
[----:B------:R-:W-:Y:S05]  /*a3f0*/  BSYNC B1 ;  /* 0x0000000000017941 */ /* 0x000fea0003800000 */
.L_x_70:
        /* <DEDUP_REMOVED lines=10> */
.L_x_73:
[----:B------:R-:W-:Y:S05]  /*a4a0*/  BSYNC B1 ;  /* 0x0000000000017941 */ /* 0x000fea0003800000 */
.L_x_72:
        /* <DEDUP_REMOVED lines=10> */
.L_x_75:
[----:B------:R-:W-:Y:S05]  /*a550*/  BSYNC B1 ;  /* 0x0000000000017941 */ /* 0x000fea0003800000 */
.L_x_74:
        /* <DEDUP_REMOVED lines=10> */
.L_x_77:
[----:B------:R-:W-:Y:S05]  /*a600*/  BSYNC B1 ;  /* 0x0000000000017941 */ /* 0x000fea0003800000 */
.L_x_76:
        /* <DEDUP_REMOVED lines=10> */
.L_x_79:
[----:B------:R-:W-:Y:S05]  /*a6b0*/  BSYNC B1 ;  /* 0x0000000000017941 */ /* 0x000fea0003800000 */
.L_x_78:
        /* <DEDUP_REMOVED lines=10> */
.L_x_81:
[----:B------:R-:W-:Y:S05]  /*a760*/  BSYNC B1 ;  /* 0x0000000000017941 */ /* 0x000fea0003800000 */
.L_x_80:
        /* <DEDUP_REMOVED lines=10> */
.L_x_83:
[----:B------:R-:W-:Y:S05]  /*a810*/  BSYNC B1 ;  /* 0x0000000000017941 */ /* 0x000fea0003800000 */
.L_x_82:
        /* <DEDUP_REMOVED lines=10> */
.L_x_85:
[----:B------:R-:W-:Y:S05]  /*a8c0*/  BSYNC B1 ;  /* 0x0000000000017941 */ /* 0x000fea0003800000 */
.L_x_84:
        /* <DEDUP_REMOVED lines=10> */
.L_x_87:
[----:B------:R-:W-:Y:S05]  /*a970*/  BSYNC B1 ;  /* 0x0000000000017941 */ /* 0x000fea0003800000 */
.L_x_86:
        /* <DEDUP_REMOVED lines=10> */
.L_x_89:
[----:B------:R-:W-:Y:S05]  /*aa20*/  BSYNC B1 ;  /* 0x0000000000017941 */ /* 0x000fea0003800000 */
.L_x_88:
        /* <DEDUP_REMOVED lines=10> */
.L_x_91:
[----:B------:R-:W-:Y:S05]  /*aad0*/  BSYNC B1 ;  /* 0x0000000000017941 */ /* 0x000fea0003800000 */
.L_x_90:
        /* <DEDUP_REMOVED lines=10> */
.L_x_93:
[----:B------:R-:W-:Y:S05]  /*ab80*/  BSYNC B1 ;  /* 0x0000000000017941 */ /* 0x000fea0003800000 */
.L_x_92:
        /* <DEDUP_REMOVED lines=10> */
.L_x_95:
[----:B------:R-:W-:Y:S05]  /*ac30*/  BSYNC B1 ;  /* 0x0000000000017941 */ /* 0x000fea0003800000 */
.L_x_94:
        /* <DEDUP_REMOVED lines=10> */
.L_x_97:
[----:B------:R-:W-:Y:S05]  /*ace0*/  BSYNC B1 ;  /* 0x0000000000017941 */ /* 0x000fea0003800000 */
.L_x_96:
        /* <DEDUP_REMOVED lines=10> */
.L_x_99:
[----:B------:R-:W-:Y:S05]  /*ad90*/  BSYNC B1 ;  /* 0x0000000000017941 */ /* 0x000fea0003800000 */
.L_x_98:
        /* <DEDUP_REMOVED lines=10> */
.L_x_101:
[----:B------:R-:W-:Y:S05]  /*ae40*/  BSYNC B1 ;  /* 0x0000000000017941 */ /* 0x000fea0003800000 */
.L_x_100:
        /* <DEDUP_REMOVED lines=10> */
.L_x_103:
[----:B------:R-:W-:Y:S05]  /*aef0*/  BSYNC B1 ;  /* 0x0000000000017941 */ /* 0x000fea0003800000 */
.L_x_102:
        /* <DEDUP_REMOVED lines=10> */
.L_x_105:
[----:B------:R-:W-:Y:S05]  /*afa0*/  BSYNC B1 ;  /* 0x0000000000017941 */ /* 0x000fea0003800000 */
.L_x_104:
        /* <DEDUP_REMOVED lines=10> */
.L_x_107:
[----:B------:R-:W-:Y:S05]  /*b050*/  BSYNC B1 ;  /* 0x0000000000017941 */ /* 0x000fea0003800000 */
.L_x_106:
        /* <DEDUP_REMOVED lines=10> */
.L_x_109:
[----:B------:R-:W-:Y:S05]  /*b100*/  BSYNC B1 ;  /* 0x0000000000017941 */ /* 0x000fea0003800000 */
.L_x_108:
        /* <DEDUP_REMOVED lines=10> */
.L_x_111:
[----:B------:R-:W-:Y:S05]  /*b1b0*/  BSYNC B1 ;  /* 0x0000000000017941 */ /* 0x000fea0003800000 */
.L_x_110:
        /* <DEDUP_REMOVED lines=10> */
.L_x_113:
[----:B------:R-:W-:Y:S05]  /*b260*/  BSYNC B1 ;  /* 0x0000000000017941 */ /* 0x000fea0003800000 */
.L_x_112:
        /* <DEDUP_REMOVED lines=10> */
.L_x_115:
[----:B------:R-:W-:Y:S05]  /*b310*/  BSYNC B1 ;  /* 0x0000000000017941 */ /* 0x000fea0003800000 */
.L_x_114:
        /* <DEDUP_REMOVED lines=10> */
.L_x_117:
[----:B------:R-:W-:Y:S05]  /*b3c0*/  BSYNC B1 ;  /* 0x0000000000017941 */ /* 0x000fea0003800000 */
.L_x_116:
        /* <DEDUP_REMOVED lines=10> */
.L_x_119:
[----:B------:R-:W-:Y:S05]  /*b470*/  BSYNC B1 ;  /* 0x0000000000017941 */ /* 0x000fea0003800000 */
.L_x_118:
        /* <DEDUP_REMOVED lines=10> */
.L_x_121:
[----:B------:R-:W-:Y:S05]  /*b520*/  BSYNC B1 ;  /* 0x0000000000017941 */ /* 0x000fea0003800000 */
.L_x_120:
        /* <DEDUP_REMOVED lines=10> */
.L_x_123:
[----:B------:R-:W-:Y:S05]  /*b5d0*/  BSYNC B1 ;  /* 0x0000000000017941 */ /* 0x000fea0003800000 */
.L_x_122:
        /* <DEDUP_REMOVED lines=10> */
.L_x_125:
[----:B------:R-:W-:Y:S05]  /*b680*/  BSYNC B1 ;  /* 0x0000000000017941 */ /* 0x000fea0003800000 */
.L_x_124:
        /* <DEDUP_REMOVED lines=10> */
.L_x_127:
[----:B------:R-:W-:Y:S05]  /*b730*/  BSYNC B1 ;  /* 0x0000000000017941 */ /* 0x000fea0003800000 */
.L_x_126:
        /* <DEDUP_REMOVED lines=10> */
.L_x_129:
[----:B------:R-:W-:Y:S05]  /*b7e0*/  BSYNC B1 ;  /* 0x0000000000017941 */ /* 0x000fea0003800000 */
.L_x_128:
[----:B--2---:R-:W2:Y:S01]  /*b7f0*/  LDL.LU R23, [R1+0xc0] ;  /* 0x0000c00001177983 */ /* 0x004ea20000300800 */
[----:B-----5:R-:W-:Y:S01]  /*b800*/  LOP3.LUT R158, R153, 0xffffe000, RZ, 0xc0, !PT ;  /* 0xffffe000999e7812 */ /* 0x020fe200078ec0ff */
[----:B------:R-:W-:Y:S01]  /*b810*/  BSSY B1, `(.L_x_130) ;  /* 0x0000009000017945 */ /* 0x000fe20003800000 */
[----:B------:R-:W-:-:S03]  /*b820*/  ISETP.GT.AND P3, PT, R0, 0x61, P1 ;  /* 0x000000610000780c */ /* 0x000fc60000f64270 */
[----:B------:R-:W-:-:S04]  /*b830*/  FMUL R158, R158, R16 ;  /* 0x000000109e9e7220 */ /* 0x000fc80000400000 */
[----:B--2---:R-:W-:Y:S01]  /*b840*/  FFMA R158, R23, R2, R158 ;  /* 0x00000002179e7223 */ /* 0x004fe2000000009e */
[----:B------:R-:W-:-:S04]  /*b850*/  IMAD.MOV.U32 R23, RZ, RZ, R153 ;  /* 0x000000ffff177224 */ /* 0x000fc800078e0099 */
[----:B------:R-:W-:-:S05]  /*b860*/  F2FP.TF32.F32.PACK_B R158, R158 ;  /* 0x0000009eff9e723e */ /* 0x000fca00024050ff */
[----:B------:R2:W-:Y:S01]  /*b870*/  @P2 STG.E desc[UR36][R4.64+0x180], R158 ;  /* 0x0001809e04002986 */ /* 0x0005e2000c101924 */
[----:B------:R-:W-:Y:S05]  /*b880*/  @!P3 BRA `(.L_x_131) ;  /* 0x000000000004b947 */ /* 0x000fea0003800000 */
[----:B------:R0:W5:Y:S02]  /*b890*/  LDG.E.LTC128B R23, desc[UR36][R10.64+0x184] ;  /* 0x000184240a177981 */ /* 0x000164000c1e1920 */
.L_x_131:
[----:B------:R-:W-:Y:S05]  /*b8a0*/  BSYNC B1 ;  /* 0x0000000000017941 */ /* 0x000fea0003800000 */
.L_x_130:
[----:B--2---:R-:W2:Y:S01]  /*b8b0*/  LDL.LU R158, [R1+0xc4] ;  /* 0x0000c400019e7983 */ /* 0x004ea20000300800 */
[----:B-----5:R-:W-:Y:S01]  /*b8c0*/  LOP3.LUT R153, R23, 0xffffe000, RZ, 0xc0, !PT ;  /* 0xffffe00017997812 */ /* 0x020fe200078ec0ff */
        /* <DEDUP_REMOVED lines=8> */
.L_x_133:
[----:B------:R-:W-:Y:S05]  /*b950*/  BSYNC B1 ;  /* 0x0000000000017941 */ /* 0x000fea0003800000 */
.L_x_132:
        /* <DEDUP_REMOVED lines=10> */
.L_x_135:
[----:B------:R-:W-:Y:S05]  /*ba00*/  BSYNC B1 ;  /* 0x0000000000017941 */ /* 0x000fea0003800000 */
.L_x_134:
        /* <DEDUP_REMOVED lines=10> */
.L_x_137:
[----:B------:R-:W-:Y:S05]  /*bab0*/  BSYNC B1 ;  /* 0x0000000000017941 */ /* 0x000fea0003800000 */
.L_x_136:
        /* <DEDUP_REMOVED lines=10> */
.L_x_139:
[----:B------:R-:W-:Y:S05]  /*bb60*/  BSYNC B1 ;  /* 0x0000000000017941 */ /* 0x000fea0003800000 */
.L_x_138:
        /* <DEDUP_REMOVED lines=10> */
.L_x_141:
[----:B------:R-:W-:Y:S05]  /*bc10*/  BSYNC B1 ;  /* 0x0000000000017941 */ /* 0x000fea0003800000 */
.L_x_140:
        /* <DEDUP_REMOVED lines=10> */
.L_x_143:
[----:B------:R-:W-:Y:S05]  /*bcc0*/  BSYNC B1 ;  /* 0x0000000000017941 */ /* 0x000fea0003800000 */
.L_x_142:
        /* <DEDUP_REMOVED lines=10> */
.L_x_145:
[----:B------:R-:W-:Y:S05]  /*bd70*/  BSYNC B1 ;  /* 0x0000000000017941 */ /* 0x000fea0003800000 */
.L_x_144:
        /* <DEDUP_REMOVED lines=10> */
.L_x_147:
[----:B------:R-:W-:Y:S05]  /*be20*/  BSYNC B1 ;  /* 0x0000000000017941 */ /* 0x000fea0003800000 */
.L_x_146:
        /* <DEDUP_REMOVED lines=10> */
.L_x_149:
[----:B------:R-:W-:Y:S05]  /*bed0*/  BSYNC B1 ;  /* 0x0000000000017941 */ /* 0x000fea0003800000 */
.L_x_148:
        /* <DEDUP_REMOVED lines=10> */
.L_x_151:
[----:B------:R-:W-:Y:S05]  /*bf80*/  BSYNC B1 ;  /* 0x0000000000017941 */ /* 0x000fea0003800000 */
.L_x_150:
        /* <DEDUP_REMOVED lines=10> */
.L_x_153:
[----:B------:R-:W-:Y:S05]  /*c030*/  BSYNC B1 ;  /* 0x0000000000017941 */ /* 0x000fea0003800000 */
.L_x_152:
        /* <DEDUP_REMOVED lines=10> */
.L_x_155:
[----:B------:R-:W-:Y:S05]  /*c0e0*/  BSYNC B1 ;  /* 0x0000000000017941 */ /* 0x000fea0003800000 */
.L_x_154:
        /* <DEDUP_REMOVED lines=10> */
.L_x_157:
[----:B------:R-:W-:Y:S05]  /*c190*/  BSYNC B1 ;  /* 0x0000000000017941 */ /* 0x000fea0003800000 */
.L_x_156:
        /* <DEDUP_REMOVED lines=10> */
.L_x_159:
[----:B------:R-:W-:Y:S05]  /*c240*/  BSYNC B1 ;  /* 0x0000000000017941 */ /* 0x000fea0003800000 */
.L_x_158:
        /* <DEDUP_REMOVED lines=10> */
.L_x_161:
[----:B------:R-:W-:Y:S05]  /*c2f0*/  BSYNC B1 ;  /* 0x0000000000017941 */ /* 0x000fea0003800000 */
.L_x_160:
        /* <DEDUP_REMOVED lines=10> */
.L_x_163:
[----:B------:R-:W-:Y:S05]  /*c3a0*/  BSYNC B1 ;  /* 0x0000000000017941 */ /* 0x000fea0003800000 */
.L_x_162:
        /* <DEDUP_REMOVED lines=10> */
.L_x_165:
[----:B------:R-:W-:Y:S05]  /*c450*/  BSYNC B1 ;  /* 0x0000000000017941 */ /* 0x000fea0003800000 */
.L_x_164:
        /* <DEDUP_REMOVED lines=10> */
.L_x_167:
[----:B------:R-:W-:Y:S05]  /*c500*/  BSYNC B1 ;  /* 0x0000000000017941 */ /* 0x000fea0003800000 */
.L_x_166:
        /* <DEDUP_REMOVED lines=10> */
.L_x_169:
[----:B------:R-:W-:Y:S05]  /*c5b0*/  BSYNC B1 ;  /* 0x0000000000017941 */ /* 0x000fea0003800000 */
.L_x_168:
        /* <DEDUP_REMOVED lines=10> */
.L_x_171:
[----:B------:R-:W-:Y:S05]  /*c660*/  BSYNC B1 ;  /* 0x0000000000017941 */ /* 0x000fea0003800000 */
.L_x_170:
        /* <DEDUP_REMOVED lines=10> */
.L_x_173:
[----:B------:R-:W-:Y:S05]  /*c710*/  BSYNC B1 ;  /* 0x0000000000017941 */ /* 0x000fea0003800000 */
.L_x_172:
        /* <DEDUP_REMOVED lines=10> */
.L_x_175:
[----:B------:R-:W-:Y:S05]  /*c7c0*/  BSYNC B1 ;  /* 0x0000000000017941 */ /* 0x000fea0003800000 */
.L_x_174:
        /* <DEDUP_REMOVED lines=10> */
.L_x_177:
[----:B------:R-:W-:Y:S05]  /*c870*/  BSYNC B1 ;  /* 0x0000000000017941 */ /* 0x000fea0003800000 */
.L_x_176:
        /* <DEDUP_REMOVED lines=10> */
.L_x_179:
[----:B------:R-:W-:Y:S05]  /*c920*/  BSYNC B1 ;  /* 0x0000000000017941 */ /* 0x000fea0003800000 */
.L_x_178:
        /* <DEDUP_REMOVED lines=10> */
.L_x_181:
[----:B------:R-:W-:Y:S05]  /*c9d0*/  BSYNC B1 ;  /* 0x0000000000017941 */ /* 0x000fea0003800000 */
.L_x_180:
        /* <DEDUP_REMOVED lines=10> */
.L_x_183:
[----:B------:R-:W-:Y:S05]  /*ca80*/  BSYNC B1 ;  /* 0x0000000000017941 */ /* 0x000fea0003800000 */
.L_x_182:
        /* <DEDUP_REMOVED lines=10> */
.L_x_185:
[----:B------:R-:W-:Y:S05]  /*cb30*/  BSYNC B1 ;  /* 0x0000000000017941 */ /* 0x000fea0003800000 */
.L_x_184:
        /* <DEDUP_REMOVED lines=10> */
.L_x_187:
[----:B------:R-:W-:Y:S05]  /*cbe0*/  BSYNC B1 ;  /* 0x0000000000017941 */ /* 0x000fea0003800000 */
.L_x_186:
        /* <DEDUP_REMOVED lines=10> */
.L_x_189:
[----:B------:R-:W-:Y:S05]  /*cc90*/  BSYNC B1 ;  /* 0x0000000000017941 */ /* 0x000fea0003800000 */
.L_x_188:
        /* <DEDUP_REMOVED lines=10> */
.L_x_191:
[----:B------:R-:W-:Y:S05]  /*cd40*/  BSYNC B1 ;  /* 0x0000000000017941 */ /* 0x000fea0003800000 */
.L_x_190:
        /* <DEDUP_REMOVED lines=10> */
.L_x_193:
[----:B------:R-:W-:Y:S05]  /*cdf0*/  BSYNC B1 ;  /* 0x0000000000017941 */ /* 0x000fea0003800000 */
.L_x_192:
        /* <DEDUP_REMOVED lines=10> */
.L_x_195:
[----:B------:R-:W-:Y:S05]  /*cea0*/  BSYNC B1 ;  /* 0x0000000000017941 */ /* 0x000fea0003800000 */
.L_x_194:
        /* <DEDUP_REMOVED lines=10> */
.L_x_197:
[----:B------:R-:W-:Y:S05]  /*cf50*/  BSYNC B1 ;  /* 0x0000000000017941 */ /* 0x000fea0003800000 */
.L_x_196:
        /* <DEDUP_REMOVED lines=10> */
.L_x_199:
[----:B------:R-:W-:Y:S05]  /*d000*/  BSYNC B1 ;  /* 0x0000000000017941 */ /* 0x000fea0003800000 */
.L_x_198:
        /* <DEDUP_REMOVED lines=10> */
.L_x_201:
[----:B------:R-:W-:Y:S05]  /*d0b0*/  BSYNC B1 ;  /* 0x0000000000017941 */ /* 0x000fea0003800000 */
.L_x_200:
        /* <DEDUP_REMOVED lines=10> */
.L_x_203:
[----:B------:R-:W-:Y:S05]  /*d160*/  BSYNC B1 ;  /* 0x0000000000017941 */ /* 0x000fea0003800000 */
.L_x_202:
        /* <DEDUP_REMOVED lines=10> */
.L_x_205:
[----:B------:R-:W-:Y:S05]  /*d210*/  BSYNC B1 ;  /* 0x0000000000017941 */ /* 0x000fea0003800000 */
.L_x_204:
        /* <DEDUP_REMOVED lines=10> */
.L_x_207:
[----:B------:R-:W-:Y:S05]  /*d2c0*/  BSYNC B1 ;  /* 0x0000000000017941 */ /* 0x000fea0003800000 */
.L_x_206:
        /* <DEDUP_REMOVED lines=10> */
.L_x_209:
[----:B------:R-:W-:Y:S05]  /*d370*/  BSYNC B1 ;  /* 0x0000000000017941 */ /* 0x000fea0003800000 */
.L_x_208:
        /* <DEDUP_REMOVED lines=10> */
.L_x_211:
[----:B------:R-:W-:Y:S05]  /*d420*/  BSYNC B1 ;  /* 0x0000000000017941 */ /* 0x000fea0003800000 */
.L_x_210:
        /* <DEDUP_REMOVED lines=10> */
.L_x_213:
[----:B------:R-:W-:Y:S05]  /*d4d0*/  BSYNC B1 ;  /* 0x0000000000017941 */ /* 0x000fea0003800000 */
.L_x_212:
        /* <DEDUP_REMOVED lines=10> */
.L_x_215:
[----:B------:R-:W-:Y:S05]  /*d580*/  BSYNC B1 ;  /* 0x0000000000017941 */ /* 0x000fea0003800000 */
.L_x_214:
        /* <DEDUP_REMOVED lines=10> */
.L_x_217:
[----:B------:R-:W-:Y:S05]  /*d630*/  BSYNC B1 ;  /* 0x0000000000017941 */ /* 0x000fea0003800000 */
.L_x_216:
        /* <DEDUP_REMOVED lines=10> */
.L_x_219:
[----:B------:R-:W-:Y:S05]  /*d6e0*/  BSYNC B1 ;  /* 0x0000000000017941 */ /* 0x000fea0003800000 */
.L_x_218:
        /* <DEDUP_REMOVED lines=10> */
.L_x_221:
[----:B------:R-:W-:Y:S05]  /*d790*/  BSYNC B1 ;  /* 0x0000000000017941 */ /* 0x000fea0003800000 */
.L_x_220:
        /* <DEDUP_REMOVED lines=10> */
.L_x_223:
[----:B------:R-:W-:Y:S05]  /*d840*/  BSYNC B1 ;  /* 0x0000000000017941 */ /* 0x000fea0003800000 */
.L_x_222:
        /* <DEDUP_REMOVED lines=10> */
.L_x_225:
[----:B------:R-:W-:Y:S05]  /*d8f0*/  BSYNC B1 ;  /* 0x0000000000017941 */ /* 0x000fea0003800000 */
.L_x_224:
        /* <DEDUP_REMOVED lines=10> */
.L_x_227:
[----:B------:R-:W-:Y:S05]  /*d9a0*/  BSYNC B1 ;  /* 0x0000000000017941 */ /* 0x000fea0003800000 */
.L_x_226:
        /* <DEDUP_REMOVED lines=10> */
.L_x_229:
[----:B------:R-:W-:Y:S05]  /*da50*/  BSYNC B1 ;  /* 0x0000000000017941 */ /* 0x000fea0003800000 */
.L_x_228:
        /* <DEDUP_REMOVED lines=10> */
.L_x_231:
[----:B------:R-:W-:Y:S05]  /*db00*/  BSYNC B1 ;  /* 0x0000000000017941 */ /* 0x000fea0003800000 */
.L_x_230:
        /* <DEDUP_REMOVED lines=10> */
.L_x_233:
[----:B------:R-:W-:Y:S05]  /*dbb0*/  BSYNC B1 ;  /* 0x0000000000017941 */ /* 0x000fea0003800000 */
.L_x_232:
        /* <DEDUP_REMOVED lines=10> */
.L_x_235:
[----:B------:R-:W-:Y:S05]  /*dc60*/  BSYNC B1 ;  /* 0x0000000000017941 */ /* 0x000fea0003800000 */
.L_x_234:
        /* <DEDUP_REMOVED lines=10> */
.L_x_237:
[----:B------:R-:W-:Y:S05]  /*dd10*/  BSYNC B1 ;  /* 0x0000000000017941 */ /* 0x000fea0003800000 */
.L_x_236:
        /* <DEDUP_REMOVED lines=10> */
.L_x_239:
[----:B------:R-:W-:Y:S05]  /*ddc0*/  BSYNC B1 ;  /* 0x0000000000017941 */ /* 0x000fea0003800000 */
.L_x_238:
        /* <DEDUP_REMOVED lines=10> */
.L_x_241:
[----:B------:R-:W-:Y:S05]  /*de70*/  BSYNC B1 ;  /* 0x0000000000017941 */ /* 0x000fea0003800000 */
.L_x_240:
        /* <DEDUP_REMOVED lines=10> */
.L_x_243:
[----:B------:R-:W-:Y:S05]  /*df20*/  BSYNC B1 ;  /* 0x0000000000017941 */ /* 0x000fea0003800000 */
.L_x_242:
        /* <DEDUP_REMOVED lines=10> */
.L_x_245:
[----:B------:R-:W-:Y:S05]  /*dfd0*/  BSYNC B1 ;  /* 0x0000000000017941 */ /* 0x000fea0003800000 */
.L_x_244:
        /* <DEDUP_REMOVED lines=10> */
.L_x_247:
[----:B------:R-:W-:Y:S05]  /*e080*/  BSYNC B1 ;  /* 0x0000000000017941 */ /* 0x000fea0003800000 */
.L_x_246:
        /* <DEDUP_REMOVED lines=10> */
.L_x_249:
[----:B------:R-:W-:Y:S05]  /*e130*/  BSYNC B1 ;  /* 0x0000000000017941 */ /* 0x000fea0003800000 */
.L_x_248:
        /* <DEDUP_REMOVED lines=10> */
.L_x_251:
[----:B------:R-:W-:Y:S05]  /*e1e0*/  BSYNC B1 ;  /* 0x0000000000017941 */ /* 0x000fea0003800000 */
.L_x_250:
        /* <DEDUP_REMOVED lines=10> */
.L_x_253:
[----:B------:R-:W-:Y:S05]  /*e290*/  BSYNC B1 ;  /* 0x0000000000017941 */ /* 0x000fea0003800000 */
.L_x_252:
        /* <DEDUP_REMOVED lines=10> */
.L_x_255:
[----:B------:R-:W-:Y:S05]  /*e340*/  BSYNC B1 ;  /* 0x0000000000017941 */ /* 0x000fea0003800000 */
.L_x_254:
        /* <DEDUP_REMOVED lines=10> */
.L_x_257:
[----:B------:R-:W-:Y:S05]  /*e3f0*/  BSYNC B1 ;  /* 0x0000000000017941 */ /* 0x000fea0003800000 */
.L_x_256:
        /* <DEDUP_REMOVED lines=10> */
.L_x_259:
[----:B------:R-:W-:Y:S05]  /*e4a0*/  BSYNC B1 ;  /* 0x0000000000017941 */ /* 0x000fea0003800000 */
.L_x_258:
        /* <DEDUP_REMOVED lines=10> */
.L_x_261:
[----:B------:R-:W-:Y:S05]  /*e550*/  BSYNC B1 ;  /* 0x0000000000017941 */ /* 0x000fea0003800000 */
.L_x_260:
        /* <DEDUP_REMOVED lines=10> */
.L_x_263:
[----:B------:R-:W-:Y:S05]  /*e600*/  BSYNC B1 ;  /* 0x0000000000017941 */ /* 0x000fea0003800000 */
.L_x_262:
        /* <DEDUP_REMOVED lines=10> */
.L_x_265:
[----:B------:R-:W-:Y:S05]  /*e6b0*/  BSYNC B1 ;  /* 0x0000000000017941 */ /* 0x000fea0003800000 */
.L_x_264:
        /* <DEDUP_REMOVED lines=10> */
.L_x_267:
[----:B------:R-:W-:Y:S05]  /*e760*/  BSYNC B1 ;  /* 0x0000000000017941 */ /* 0x000fea0003800000 */
.L_x_266:
        /* <DEDUP_REMOVED lines=10> */
.L_x_269:
[----:B------:R-:W-:Y:S05]  /*e810*/  BSYNC B1 ;  /* 0x0000000000017941 */ /* 0x000fea0003800000 */
.L_x_268:
        /* <DEDUP_REMOVED lines=10> */
.L_x_271:
[----:B------:R-:W-:Y:S05]  /*e8c0*/  BSYNC B1 ;  /* 0x0000000000017941 */ /* 0x000fea0003800000 */
.L_x_270:
        /* <DEDUP_REMOVED lines=10> */
.L_x_273:
[----:B------:R-:W-:Y:S05]  /*e970*/  BSYNC B1 ;  /* 0x0000000000017941 */ /* 0x000fea0003800000 */
.L_x_272:
        /* <DEDUP_REMOVED lines=10> */
.L_x_275:
[----:B------:R-:W-:Y:S05]  /*ea20*/  BSYNC B1 ;  /* 0x0000000000017941 */ /* 0x000fea0003800000 */
.L_x_274:
        /* <DEDUP_REMOVED lines=10> */
.L_x_277:
[----:B------:R-:W-:Y:S05]  /*ead0*/  BSYNC B1 ;  /* 0x0000000000017941 */ /* 0x000fea0003800000 */
.L_x_276:
        /* <DEDUP_REMOVED lines=10> */
.L_x_279:
[----:B------:R-:W-:Y:S05]  /*eb80*/  BSYNC B1 ;  /* 0x0000000000017941 */ /* 0x000fea0003800000 */
.L_x_278:
        /* <DEDUP_REMOVED lines=10> */
.L_x_281:
[----:B------:R-:W-:Y:S05]  /*ec30*/  BSYNC B1 ;  /* 0x0000000000017941 */ /* 0x000fea0003800000 */
.L_x_280:
        /* <DEDUP_REMOVED lines=10> */
.L_x_283:
[----:B------:R-:W-:Y:S05]  /*ece0*/  BSYNC B1 ;  /* 0x0000000000017941 */ /* 0x000fea0003800000 */
.L_x_282:
[----:B01-34-:R-:W3:Y:S01]  /*ecf0*/  LDL.LU R10, [R1+0x1f4] ;  /* 0x0001f400010a7983 */ /* 0x01bee20000300800 */
        /* <DEDUP_REMOVED lines=9> */
.L_x_285:
[----:B------:R-:W-:Y:S05]  /*ed90*/  BSYNC B1 ;  /* 0x0000000000017941 */ /* 0x000fea0003800000 */
.L_x_284:
[----:B------:R-:W3:Y:S01]  /*eda0*/  LDL.LU R10, [R1+0x1f8] ;  /* 0x0001f800010a7983 */ /* 0x000ee20000300800 */
[----:B0----5:R-:W-:Y:S01]  /*edb0*/  LOP3.LUT R11, R23, 0xffffe000, RZ, 0xc0, !PT ;  /* 0xffffe000170b7812 */ /* 0x021fe200078ec0ff */
[----:B------:R-:W-:Y:S01]  /*edc0*/  BSSY B1, `(.L_x_286) ;  /* 0x000000b000017945 */ /* 0x000fe20003800000 */
[----:B------:R-:W-:Y:S02]  /*edd0*/  ISETP.GT.AND P1, PT, R0, 0xf9, P0 ;  /* 0x000000f90000780c */ /* 0x000fe40000724270 */
[----:B------:R-:W-:Y:S01]  /*ede0*/  IADD3 R169, P2, R3, 0x80, RZ ;  /* 0x0000008003a97810 */ /* 0x000fe20007f5e0ff */
[----:B------:R-:W-:-:S04]  /*edf0*/  FMUL R11, R11, R16 ;  /* 0x000000100b0b7220 */ /* 0x000fc80000400000 */
[----:B------:R-:W-:Y:S02]  /*ee00*/  IMAD.X R3, RZ, RZ, UR7, P2 ;  /* 0x00000007ff037e24 */ /* 0x000fe400090e06ff */
[----:B---3--:R-:W-:Y:S02]  /*ee10*/  FFMA R11, R10, R2, R11 ;  /* 0x000000020a0b7223 */ /* 0x008fe4000000000b */
[----:B------:R-:W-:-:S03]  /*ee20*/  IMAD R10, R3, R14, RZ ;  /* 0x0000000e030a7224 */ /* 0x000fc600078e02ff */
[----:B------:R-:W-:-:S05]  /*ee30*/  F2FP.TF32.F32.PACK_B R11, R11 ;  /* 0x0000000bff0b723e */ /* 0x000fca00024050ff */
[----:B------:R0:W-:Y:S01]  /*ee40*/  @P3 STG.E desc[UR36][R6.64+0x3e0], R11 ;  /* 0x0003e00b06003986 */ /* 0x0001e2000c101924 */
[----:B------:R-:W-:Y:S05]  /*ee50*/  @!P1 BRA `(.L_x_287) ;  /* 0x0000000000049947 */ /* 0x000fea0003800000 */
[----:B------:R3:W5:Y:S02]  /*ee60*/  LDG.E.LTC128B R23, desc[UR36][R8.64+0x3e4] ;  /* 0x0003e42408177981 */ /* 0x000764000c1e1920 */
.L_x_287:
[----:B------:R-:W-:Y:S05]  /*ee70*/  BSYNC B1 ;  /* 0x0000000000017941 */ /* 0x000fea0003800000 */
.L_x_286:
[----:B0-----:R-:W4:Y:S01]  /*ee80*/  LDL.LU R11, [R1+0x1fc] ;  /* 0x0001fc00010b7983 */ /* 0x001f220000300800 */
[----:B-----5:R-:W-:Y:S01]  /*ee90*/  LOP3.LUT R3, R23, 0xffffe000, RZ, 0xc0, !PT ;  /* 0xffffe00017037812 */ /* 0x020fe200078ec0ff */
[C---:B------:R-:W-:Y:S01]  /*eea0*/  IMAD R167, R169.reuse, R15, R10 ;  /* 0x0000000fa9a77224 */ /* 0x040fe200078e020a */
[----:B------:R-:W-:Y:S01]  /*eeb0*/  ISETP.GT.AND P0, PT, R164, 0x80, PT ;  /* 0x00000080a400780c */ /* 0x000fe20003f04270 */
[----:B-1-3--:R-:W-:-:S04]  /*eec0*/  IMAD.WIDE.U32 R8, R169, R14, R20 ;  /* 0x0000000ea9087225 */ /* 0x00afc800078e0014 */
[----:B------:R-:W-:Y:S01]  /*eed0*/  FMUL R3, R3, R16 ;  /* 0x0000001003037220 */ /* 0x000fe20000400000 */
[----:B------:R-:W-:Y:S01]  /*eee0*/  ISETP.GT.AND P3, PT, R0, RZ, P0 ;  /* 0x000000ff0000720c */ /* 0x000fe20000764270 */
[----:B------:R-:W-:Y:S01]  /*eef0*/  IMAD.IADD R9, R9, 0x1, R167 ;  /* 0x0000000109097824 */ /* 0x000fe200078e02a7 */
[----:B------:R-:W-:Y:S01]  /*ef00*/  LEA R10, P2, R8, R12, 0x2 ;  /* 0x0000000c080a7211 */ /* 0x000fe200078410ff */
[----:B----4-:R-:W-:-:S03]  /*ef10*/  FFMA R15, R11, R2, R3 ;  /* 0x000000020b0f7223 */ /* 0x010fc60000000003 */
[----:B------:R-:W-:Y:S02]  /*ef20*/  LEA.HI.X R11, R8, R13, R9, 0x2, P2 ;  /* 0x0000000d080b7211 */ /* 0x000fe400010f1409 */
[----:B------:R-:W-:-:S05]  /*ef30*/  F2FP.TF32.F32.PACK_B R15, R15 ;  /* 0x0000000fff0f723e */ /* 0x000fca00024050ff */
[----:B------:R0:W-:Y:S04]  /*ef40*/  @P1 STG.E desc[UR36][R6.64+0x3e4], R15 ;  /* 0x0003e40f06001986 */ /* 0x0001e8000c101924 */
[----:B------:R-:W3:Y:S01]  /*ef50*/  @P3 LDG.E.LTC128B R23, desc[UR36][R10.64] ;  /* 0x000000240a173981 */ /* 0x000ee2000c1e1920 */
[----:B------:R-:W-:Y:S01]  /*ef60*/  IMAD.WIDE.U32 R8, R169, R14, R18 ;  /* 0x0000000ea9087225 */ /* 0x000fe200078e0012 */
[----:B------:R-:W-:Y:S01]  /*ef70*/  ISETP.GT.AND P2, PT, R0, 0x1, P0 ;  /* 0x000000010000780c */ /* 0x000fe20000744270 */
[----:B------:R-:W-:Y:S02]  /*ef80*/  BSSY B1, `(.L_x_288) ;  /* 0x0000014000017945 */ /* 0x000fe40003800000 */
[----:B--2---:R-:W-:Y:S02]  /*ef90*/  IMAD.U32 R153, RZ, RZ, UR8 ;  /* 0x00000008ff997e24 */ /* 0x004fe4000f8e00ff */
[----:B------:R-:W-:-:S02]  /*efa0*/  IMAD.IADD R9, R167, 0x1, R9 ;  /* 0x00000001a7097824 */ /* 0x000fc400078e0209 */
[----:B------:R-:W-:Y:S02]  /*efb0*/  IMAD.U32 R165, RZ, RZ, UR8 ;  /* 0x00000008ffa57e24 */ /* 0x000fe4000f8e00ff */
[----:B------:R-:W-:Y:S02]  /*efc0*/  IMAD.U32 R158, RZ, RZ, UR9 ;  /* 0x00000009ff9e7e24 */ /* 0x000fe4000f8e00ff */
[----:B------:R-:W-:Y:S02]  /*efd0*/  IMAD.SHL.U32 R153, R153, 0x200, RZ ;  /* 0x0000020099997824 */ /* 0x000fe400078e00ff */
[----:B------:R-:W-:Y:S01]  /*efe0*/  IMAD.WIDE.U32 R162, R22, UR43, R8 ;  /* 0x0000002b16a27c25 */ /* 0x000fe2000f8e0008 */
[----:B------:R-:W-:Y:S02]  /*eff0*/  SHF.L.U64.HI R165, R165, 0x9, R158 ;  /* 0x00000009a5a57819 */ /* 0x000fe4000001029e */
[----:B------:R-:W-:Y:S02]  /*f000*/  IADD3 R8, P1, R153, R4, RZ ;  /* 0x0000000499087210 */ /* 0x000fe40007f3e0ff */
[----:B0-----:R-:W-:-:S02]  /*f010*/  LEA R6, P4, R162, R12, 0x2 ;  /* 0x0000000ca2067211 */ /* 0x001fc400078810ff */
[----:B------:R-:W-:Y:S02]  /*f020*/  IADD3.X R9, R165, R5, RZ, P1, !PT ;  /* 0x00000005a5097210 */ /* 0x000fe40000ffe4ff */
[----:B---3--:R-:W-:-:S05]  /*f030*/  LOP3.LUT R3, R23, 0xffffe000, RZ, 0xc0, !PT ;  /* 0xffffe00017037812 */ /* 0x008fca00078ec0ff */
[----:B------:R-:W-:-:S04]  /*f040*/  FMUL R3, R3, R16 ;  /* 0x0000001003037220 */ /* 0x000fc80000400000 */
[----:B------:R-:W-:Y:S01]  /*f050*/  FFMA R11, R24, R2, R3 ;  /* 0x00000002180b7223 */ /* 0x000fe20000000003 */
[----:B------:R-:W-:-:S04]  /*f060*/  IMAD.IADD R3, R159, 0x1, R163 ;  /* 0x000000019f037824 */ /* 0x000fc800078e02a3 */
[----:B------:R-:W-:Y:S02]  /*f070*/  F2FP.TF32.F32.PACK_B R11, R11 ;  /* 0x0000000bff0b723e */ /* 0x000fe400024050ff */
[----:B------:R-:W-:-:S03]  /*f080*/  LEA.HI.X R7, R162, R13, R3, 0x2, P4 ;  /* 0x0000000da2077211 */ /* 0x000fc600020f1403 */
[----:B------:R0:W-:Y:S01]  /*f090*/  @P3 STG.E desc[UR36][R8.64], R11 ;  /* 0x0000000b08003986 */ /* 0x0001e2000c101924 */
[----:B------:R-:W-:Y:S05]  /*f0a0*/  @!P2 BRA `(.L_x_289) ;  /* 0x000000000004a947 */ /* 0x000fea0003800000 */
[----:B------:R1:W5:Y:S02]  /*f0b0*/  LDG.E.LTC128B R23, desc[UR36][R6.64+0x4] ;  /* 0x0000042406177981 */ /* 0x000364000c1e1920 */
.L_x_289:
[----:B------:R-:W-:Y:S05]  /*f0c0*/  BSYNC B1 ;  /* 0x0000000000017941 */ /* 0x000fea0003800000 */
.L_x_288:
[----:B-----5:R-:W-:Y:S01]  /*f0d0*/  LOP3.LUT R3, R23, 0xffffe000, RZ, 0xc0, !PT ;  /* 0xffffe00017037812 */ /* 0x020fe200078ec0ff */
[----:B------:R-:W-:Y:S01]  /*f0e0*/  IMAD.WIDE.U32 R14, R169, R14, R156 ;  /* 0x0000000ea90e7225 */ /* 0x000fe200078e009c */
[----:B------:R-:W-:Y:S01]  /*f0f0*/  ISETP.GT.AND P1, PT, R164, 0x88, PT ;  /* 0x00000088a400780c */ /* 0x000fe20003f24270 */
[----:B------:R-:W-:Y:S02]  /*f100*/  BSSY B1, `(.L_x_290) ;  /* 0x0000010000017945 */ /* 0x000fe40003800000 */
[----:B------:R-:W-:Y:S01]  /*f110*/  FMUL R10, R3, R16 ;  /* 0x00000010030a7220 */ /* 0x000fe20000400000 */
[----:B------:R-:W-:Y:S01]  /*f120*/  ISETP.GT.AND P3, PT, R0, RZ, P1 ;  /* 0x000000ff0000720c */ /* 0x000fe20000f64270 */
[----:B------:R-:W-:Y:S01]  /*f130*/  IMAD.IADD R167, R167, 0x1, R15 ;  /* 0x00000001a7a77824 */ /* 0x000fe200078e020f */
[----:B------:R-:W-:Y:S01]  /*f140*/  IADD3 R154, P5, R154, R14, RZ ;  /* 0x0000000e9a9a7210 */ /* 0x000fe20007fbe0ff */
[----:B------:R-:W-:Y:S01]  /*f150*/  FFMA R25, R25, R2, R10 ;  /* 0x0000000219197223 */ /* 0x000fe2000000000a */
[----:B------:R-:W-:Y:S01]  /*f160*/  IADD3 R14, P4, R18, R14, RZ ;  /* 0x0000000e120e7210 */ /* 0x000fe20007f9e0ff */
[----:B------:R-:W-:-:S02]  /*f170*/  IMAD.MOV.U32 R3, RZ, RZ, R23 ;  /* 0x000000ffff037224 */ /* 0x000fc400078e0017 */
[----:B------:R-:W-:Y:S01]  /*f180*/  IMAD.X R20, R167, 0x1, R21, P5 ;  /* 0x00000001a7147824 */ /* 0x000fe200028e0615 */
[----:B------:R-:W-:Y:S01]  /*f190*/  F2FP.TF32.F32.PACK_B R25, R25 ;  /* 0x00000019ff19723e */ /* 0x000fe200024050ff */
[----:B------:R-:W-:Y:S01]  /*f1a0*/  IMAD.X R15, R19, 0x1, R167, P4 ;  /* 0x00000001130f7824 */ /* 0x000fe200020e06a7 */
[----:B------:R-:W-:-:S03]  /*f1b0*/  LEA R10, P5, R154, R12, 0x2 ;  /* 0x0000000c9a0a7211 */ /* 0x000fc600078a10ff */
[----:B------:R2:W-:Y:S01]  /*f1c0*/  @P2 STG.E desc[UR36][R8.64+0x4], R25 ;  /* 0x0000041908002986 */ /* 0x0005e2000c101924 */
[----:B0-----:R-:W-:Y:S01]  /*f1d0*/  LEA.HI.X R11, R154, R13, R20, 0x2, P5 ;  /* 0x0000000d9a0b7211 */ /* 0x001fe200028f1414 */
[----:B------:R-:W-:Y:S08]  /*f1e0*/  @!P3 BRA `(.L_x_291) ;  /* 0x000000000004b947 */ /* 0x000ff00003800000 */
[----:B------:R0:W5:Y:S02]  /*f1f0*/  LDG.E.LTC128B R3, desc[UR36][R10.64] ;  /* 0x000000240a037981 */ /* 0x000164000c1e1920 */
.L_x_291:
[----:B------:R-:W-:Y:S05]  /*f200*/  BSYNC B1 ;  /* 0x0000000000017941 */ /* 0x000fea0003800000 */
.L_x_290:
[----:B0----5:R-:W-:Y:S01]  /*f210*/  LOP3.LUT R11, R3, 0xffffe000, RZ, 0xc0, !PT ;  /* 0xffffe000030b7812 */ /* 0x021fe200078ec0ff */
[----:B------:R-:W-:Y:S01]  /*f220*/  IMAD.WIDE.U32 R22, R22, UR43, R14 ;  /* 0x0000002b16167c25 */ /* 0x000fe2000f8e000e */
[----:B------:R-:W-:Y:S01]  /*f230*/  IADD3 R10, P4, R8, R161, RZ ;  /* 0x000000a1080a7210 */ /* 0x000fe20007f9e0ff */
[----:B------:R-:W-:Y:S01]  /*f240*/  BSSY B1, `(.L_x_292) ;  /* 0x000000c000017945 */ /* 0x000fe20003800000 */
[----:B------:R-:W-:Y:S01]  /*f250*/  ISETP.GT.AND P2, PT, R0, 0x1, P1 ;  /* 0x000000010000780c */ /* 0x000fe20000f44270 */
[----:B------:R-:W-:Y:S01]  /*f260*/  FMUL R11, R11, R16 ;  /* 0x000000100b0b7220 */ /* 0x000fe20000400000 */
[----:B------:R-:W-:Y:S01]  /*f270*/  IMAD.IADD R159, R159, 0x1, R23 ;  /* 0x000000019f9f7824 */ /* 0x000fe200078e0217 */
[----:B------:R-:W-:Y:S02]  /*f280*/  LEA R12, P5, R22, R12, 0x2 ;  /* 0x0000000c160c7211 */ /* 0x000fe400078a10ff */
[----:B------:R-:W-:Y:S01]  /*f290*/  FFMA R15, R26, R2, R11 ;  /* 0x000000021a0f7223 */ /* 0x000fe2000000000b */
[----:B------:R-:W-:Y:S01]  /*f2a0*/  IMAD.X R11, R9, 0x1, R160, P4 ;  /* 0x00000001090b7824 */ /* 0x000fe200020e06a0 */
[----:B------:R-:W-:-:S03]  /*f2b0*/  LEA.HI.X R13, R22, R13, R159, 0x2, P5 ;  /* 0x0000000d160d7211 */ /* 0x000fc600028f149f */
[----:B------:R-:W-:-:S05]  /*f2c0*/  F2FP.TF32.F32.PACK_B R15, R15 ;  /* 0x0000000fff0f723e */ /* 0x000fca00024050ff */
[----:B------:R0:W-:Y:S01]  /*f2d0*/  @P3 STG.E desc[UR36][R10.64], R15 ;  /* 0x0000000f0a003986 */ /* 0x0001e2000c101924 */
[----:B------:R-:W-:Y:S05]  /*f2e0*/  @!P2 BRA `(.L_x_293) ;  /* 0x000000000004a947 */ /* 0x000fea0003800000 */
[----:B------:R3:W5:Y:S02]  /*f2f0*/  LDG.E.LTC128B R3, desc[UR36][R12.64+0x4] ;  /* 0x000004240c037981 */ /* 0x000764000c1e1920 */
.L_x_293:
[----:B------:R-:W-:Y:S05]  /*f300*/  BSYNC B1 ;  /* 0x0000000000017941 */ /* 0x000fea0003800000 */
.L_x_292:
[----:B0----5:R-:W-:Y:S01]  /*f310*/  LOP3.LUT R15, R3, 0xffffe000, RZ, 0xc0, !PT ;  /* 0xffffe000030f7812 */ /* 0x021fe200078ec0ff */
[----:B------:R-:W-:Y:S01]  /*f320*/  BSSY B1, `(.L_x_294) ;  /* 0x0000008000017945 */ /* 0x000fe20003800000 */
[----:B------:R-:W-:-:S03]  /*f330*/  ISETP.GT.AND P3, PT, R0, 0x8, P0 ;  /* 0x000000080000780c */ /* 0x000fc60000764270 */
[----:B------:R-:W-:-:S04]  /*f340*/  FMUL R14, R15, R16 ;  /* 0x000000100f0e7220 */ /* 0x000fc80000400000 */
[----:B------:R-:W-:-:S05]  /*f350*/  FFMA R27, R27, R2, R14 ;  /* 0x000000021b1b7223 */ /* 0x000fca000000000e */
[----:B------:R-:W-:-:S05]  /*f360*/  F2FP.TF32.F32.PACK_B R27, R27 ;  /* 0x0000001bff1b723e */ /* 0x000fca00024050ff */
[----:B------:R0:W-:Y:S01]  /*f370*/  @P2 STG.E desc[UR36][R10.64+0x4], R27 ;  /* 0x0000041b0a002986 */ /* 0x0001e2000c101924 */
[----:B------:R-:W-:Y:S05]  /*f380*/  @!P3 BRA `(.L_x_295) ;  /* 0x000000000004b947 */ /* 0x000fea0003800000 */
[----:B------:R4:W5:Y:S02]  /*f390*/  LDG.E.LTC128B R3, desc[UR36][R6.64+0x20] ;  /* 0x0000202406037981 */ /* 0x000964000c1e1920 */
.L_x_295:
[----:B------:R-:W-:Y:S05]  /*f3a0*/  BSYNC B1 ;  /* 0x0000000000017941 */ /* 0x000fea0003800000 */
.L_x_294:
        /* <DEDUP_REMOVED lines=9> */
.L_x_297:
[----:B------:R-:W-:Y:S05]  /*f440*/  BSYNC B1 ;  /* 0x0000000000017941 */ /* 0x000fea0003800000 */
.L_x_296:
        /* <DEDUP_REMOVED lines=9> */
.L_x_299:
[----:B------:R-:W-:Y:S05]  /*f4e0*/  BSYNC B1 ;  /* 0x0000000000017941 */ /* 0x000fea0003800000 */
.L_x_298:
[----:B-----5:R-:W-:Y:S01]  /*f4f0*/  LOP3.LUT R11, R3, 0xffffe000, RZ, 0xc0, !PT ;  /* 0xffffe000030b7812 */ /* 0x020fe200078ec0ff */
[----:B------:R-:W-:Y:S01]  /*f500*/  BSSY B1, `(.L_x_300) ;  /* 0x000000a000017945 */ /* 0x000fe20003800000 */
[----:B------:R-:W-:Y:S02]  /*f510*/  IADD3 R10, P3, R161, R8, RZ ;  /* 0x00000008a10a7210 */ /* 0x000fe40007f7e0ff */
[----:B------:R-:W-:Y:S01]  /*f520*/  ISETP.GT.AND P2, PT, R0, 0x9, P1 ;  /* 0x000000090000780c */ /* 0x000fe20000f44270 */
[----:B------:R-:W-:-:S04]  /*f530*/  FMUL R11, R11, R16 ;  /* 0x000000100b0b7220 */ /* 0x000fc80000400000 */
[----:B------:R-:W-:Y:S01]  /*f540*/  FFMA R15, R30, R2, R11 ;  /* 0x000000021e0f7223 */ /* 0x000fe2000000000b */
[----:B------:R-:W-:-:S04]  /*f550*/  IMAD.X R11, R160, 0x1, R9, P3 ;  /* 0x00000001a00b7824 */ /* 0x000fc800018e0609 */
[----:B------:R-:W-:-:S05]  /*f560*/  F2FP.TF32.F32.PACK_B R15, R15 ;  /* 0x0000000fff0f723e */ /* 0x000fca00024050ff */
[----:B------:R0:W-:Y:S01]  /*f570*/  @P4 STG.E desc[UR36][R10.64+0x20], R15 ;  /* 0x0000200f0a004986 */ /* 0x0001e2000c101924 */
[----:B------:R-:W-:Y:S05]  /*f580*/  @!P2 BRA `(.L_x_301) ;  /* 0x000000000004a947 */ /* 0x000fea0003800000 */
[----:B------:R0:W5:Y:S02]  /*f590*/  LDG.E.LTC128B R3, desc[UR36][R12.64+0x24] ;  /* 0x000024240c037981 */ /* 0x000164000c1e1920 */
.L_x_301:
[----:B------:R-:W-:Y:S05]  /*f5a0*/  BSYNC B1 ;  /* 0x0000000000017941 */ /* 0x000fea0003800000 */
.L_x_300:
[----:B0----5:R-:W-:Y:S01]  /*f5b0*/  LOP3.LUT R11, R3, 0xffffe000, RZ, 0xc0, !PT ;  /* 0xffffe000030b7812 */ /* 0x021fe200078ec0ff */
[----:B------:R-:W-:Y:S01]  /*f5c0*/  BSSY B1, `(.L_x_302) ;  /* 0x000000a000017945 */ /* 0x000fe20003800000 */
[----:B------:R-:W-:Y:S02]  /*f5d0*/  IADD3 R4, P4, P5, R161, R4, R153 ;  /* 0x00000004a1047210 */ /* 0x000fe40007d9e099 */
[----:B------:R-:W-:Y:S01]  /*f5e0*/  ISETP.GT.AND P3, PT, R0, 0x10, P0 ;  /* 0x000000100000780c */ /* 0x000fe20000764270 */
[----:B------:R-:W-:Y:S01]  /*f5f0*/  FMUL R10, R11, R16 ;  /* 0x000000100b0a7220 */ /* 0x000fe20000400000 */
[----:B------:R-:W-:-:S03]  /*f600*/  IADD3.X R5, R160, R5, R165, P4, P5 ;  /* 0x00000005a0057210 */ /* 0x000fc600027ea4a5 */
[----:B------:R-:W-:-:S05]  /*f610*/  FFMA R31, R31, R2, R10 ;  /* 0x000000021f1f7223 */ /* 0x000fca000000000a */
[----:B------:R-:W-:-:S05]  /*f620*/  F2FP.TF32.F32.PACK_B R31, R31 ;  /* 0x0000001fff1f723e */ /* 0x000fca00024050ff */
[----:B------:R0:W-:Y:S01]  /*f630*/  @P2 STG.E desc[UR36][R4.64+0x24], R31 ;  /* 0x0000241f04002986 */ /* 0x0001e2000c101924 */
[----:B------:R-:W-:Y:S05]  /*f640*/  @!P3 BRA `(.L_x_303) ;  /* 0x000000000004b947 */ /* 0x000fea0003800000 */
[----:B------:R0:W5:Y:S02]  /*f650*/  LDG.E.LTC128B R3, desc[UR36][R6.64+0x40] ;  /* 0x0000402406037981 */ /* 0x000164000c1e1920 */
.L_x_303:
[----:B------:R-:W-:Y:S05]  /*f660*/  BSYNC B1 ;  /* 0x0000000000017941 */ /* 0x000fea0003800000 */
.L_x_302:
[----:B-----5:R-:W-:Y:S01]  /*f670*/  LOP3.LUT R11, R3, 0xffffe000, RZ, 0xc0, !PT ;  /* 0xffffe000030b7812 */ /* 0x020fe200078ec0ff */
        /* <DEDUP_REMOVED lines=8> */
.L_x_305:
[----:B------:R-:W-:Y:S05]  /*f700*/  BSYNC B1 ;  /* 0x0000000000017941 */ /* 0x000fea0003800000 */
.L_x_304:
        /* <DEDUP_REMOVED lines=9> */
.L_x_307:
[----:B------:R-:W-:Y:S05]  /*f7a0*/  BSYNC B1 ;  /* 0x0000000000017941 */ /* 0x000fea0003800000 */
.L_x_306:
        /* <DEDUP_REMOVED lines=9> */
.L_x_309:
[----:B------:R-:W-:Y:S05]  /*f840*/  BSYNC B1 ;  /* 0x0000000000017941 */ /* 0x000fea0003800000 */
.L_x_308:
        /* <DEDUP_REMOVED lines=9> */
.L_x_311:
[----:B------:R-:W-:Y:S05]  /*f8e0*/  BSYNC B1 ;  /* 0x0000000000017941 */ /* 0x000fea0003800000 */
.L_x_310:
        /* <DEDUP_REMOVED lines=9> */
.L_x_313:
[----:B------:R-:W-:Y:S05]  /*f980*/  BSYNC B1 ;  /* 0x0000000000017941 */ /* 0x000fea0003800000 */
.L_x_312:
        /* <DEDUP_REMOVED lines=9> */
.L_x_315:
[----:B------:R-:W-:Y:S05]  /*fa20*/  BSYNC B1 ;  /* 0x0000000000017941 */ /* 0x000fea0003800000 */
.L_x_314:
        /* <DEDUP_REMOVED lines=9> */
.L_x_317:
[----:B------:R-:W-:Y:S05]  /*fac0*/  BSYNC B1 ;  /* 0x0000000000017941 */ /* 0x000fea0003800000 */
.L_x_316:
        /* <DEDUP_REMOVED lines=9> */
.L_x_319:
[----:B------:R-:W-:Y:S05]  /*fb60*/  BSYNC B1 ;  /* 0x0000000000017941 */ /* 0x000fea0003800000 */
.L_x_318:
        /* <DEDUP_REMOVED lines=9> */
.L_x_321:
[----:B------:R-:W-:Y:S05]  /*fc00*/  BSYNC B1 ;  /* 0x0000000000017941 */ /* 0x000fea0003800000 */
.L_x_320:
        /* <DEDUP_REMOVED lines=9> */
.L_x_323:
[----:B------:R-:W-:Y:S05]  /*fca0*/  BSYNC B1 ;  /* 0x0000000000017941 */ /* 0x000fea0003800000 */
.L_x_322:
        /* <DEDUP_REMOVED lines=9> */
.L_x_325:
[----:B------:R-:W-:Y:S05]  /*fd40*/  BSYNC B1 ;  /* 0x0000000000017941 */ /* 0x000fea0003800000 */
.L_x_324:
        /* <DEDUP_REMOVED lines=9> */
.L_x_327:
[----:B------:R-:W-:Y:S05]  /*fde0*/  BSYNC B1 ;  /* 0x0000000000017941 */ /* 0x000fea0003800000 */
.L_x_326:
        /* <DEDUP_REMOVED lines=9> */
.L_x_329:
[----:B------:R-:W-:Y:S05]  /*fe80*/  BSYNC B1 ;  /* 0x0000000000017941 */ /* 0x000fea0003800000 */
.L_x_328:
        /* <DEDUP_REMOVED lines=9> */
.L_x_331:
[----:B------:R-:W-:Y:S05]  /*ff20*/  BSYNC B1 ;  /* 0x0000000000017941 */ /* 0x000fea0003800000 */
.L_x_330:
        /* <DEDUP_REMOVED lines=9> */
.L_x_333:
[----:B------:R-:W-:Y:S05]  /*ffc0*/  BSYNC B1 ;  /* 0x0000000000017941 */ /* 0x000fea0003800000 */
.L_x_332:
        /* <DEDUP_REMOVED lines=9> */
.L_x_335:
[----:B------:R-:W-:Y:S05]  /*10060*/  BSYNC B1 ;  /* 0x0000000000017941 */ /* 0x000fea0003800000 */
.L_x_334:
        /* <DEDUP_REMOVED lines=9> */
.L_x_337:
[----:B------:R-:W-:Y:S05]  /*10100*/  BSYNC B1 ;  /* 0x0000000000017941 */ /* 0x000fea0003800000 */
.L_x_336:
        /* <DEDUP_REMOVED lines=9> */
.L_x_339:
[----:B------:R-:W-:Y:S05]  /*101a0*/  BSYNC B1 ;  /* 0x0000000000017941 */ /* 0x000fea0003800000 */
.L_x_338:
        /* <DEDUP_REMOVED lines=9> */
.L_x_341:
[----:B------:R-:W-:Y:S05]  /*10240*/  BSYNC B1 ;  /* 0x0000000000017941 */ /* 0x000fea0003800000 */
.L_x_340:
        /* <DEDUP_REMOVED lines=9> */
.L_x_343:
[----:B------:R-:W-:Y:S05]  /*102e0*/  BSYNC B1 ;  /* 0x0000000000017941 */ /* 0x000fea0003800000 */
.L_x_342:
        /* <DEDUP_REMOVED lines=9> */
.L_x_345:
[----:B------:R-:W-:Y:S05]  /*10380*/  BSYNC B1 ;  /* 0x0000000000017941 */ /* 0x000fea0003800000 */
.L_x_344:
        /* <DEDUP_REMOVED lines=9> */
.L_x_347:
[----:B------:R-:W-:Y:S05]  /*10420*/  BSYNC B1 ;  /* 0x0000000000017941 */ /* 0x000fea0003800000 */
.L_x_346:
        /* <DEDUP_REMOVED lines=9> */
.L_x_349:
[----:B------:R-:W-:Y:S05]  /*104c0*/  BSYNC B1 ;  /* 0x0000000000017941 */ /* 0x000fea0003800000 */
.L_x_348:
        /* <DEDUP_REMOVED lines=9> */
.L_x_351:
[----:B------:R-:W-:Y:S05]  /*10560*/  BSYNC B1 ;  /* 0x0000000000017941 */ /* 0x000fea0003800000 */
.L_x_350:
        /* <DEDUP_REMOVED lines=9> */
.L_x_353:
[----:B------:R-:W-:Y:S05]  /*10600*/  BSYNC B1 ;  /* 0x0000000000017941 */ /* 0x000fea0003800000 */
.L_x_352:
        /* <DEDUP_REMOVED lines=9> */
.L_x_355:
[----:B------:R-:W-:Y:S05]  /*106a0*/  BSYNC B1 ;  /* 0x0000000000017941 */ /* 0x000fea0003800000 */
.L_x_354:
        /* <DEDUP_REMOVED lines=9> */
.L_x_357:
[----:B------:R-:W-:Y:S05]  /*10740*/  BSYNC B1 ;  /* 0x0000000000017941 */ /* 0x000fea0003800000 */
.L_x_356:
        /* <DEDUP_REMOVED lines=9> */
.L_x_359:
[----:B------:R-:W-:Y:S05]  /*107e0*/  BSYNC B1 ;  /* 0x0000000000017941 */ /* 0x000fea0003800000 */
.L_x_358:
        /* <DEDUP_REMOVED lines=9> */
.L_x_361:
[----:B------:R-:W-:Y:S05]  /*10880*/  BSYNC B1 ;  /* 0x0000000000017941 */ /* 0x000fea0003800000 */
.L_x_360:
        /* <DEDUP_REMOVED lines=9> */
.L_x_363:
[----:B------:R-:W-:Y:S05]  /*10920*/  BSYNC B1 ;  /* 0x0000000000017941 */ /* 0x000fea0003800000 */
.L_x_362:
        /* <DEDUP_REMOVED lines=9> */
.L_x_365:
[----:B------:R-:W-:Y:S05]  /*109c0*/  BSYNC B1 ;  /* 0x0000000000017941 */ /* 0x000fea0003800000 */
.L_x_364:
        /* <DEDUP_REMOVED lines=9> */
.L_x_367:
[----:B------:R-:W-:Y:S05]  /*10a60*/  BSYNC B1 ;  /* 0x0000000000017941 */ /* 0x000fea0003800000 */
.L_x_366:
        /* <DEDUP_REMOVED lines=9> */
.L_x_369:
[----:B------:R-:W-:Y:S05]  /*10b00*/  BSYNC B1 ;  /* 0x0000000000017941 */ /* 0x000fea0003800000 */
.L_x_368:
        /* <DEDUP_REMOVED lines=9> */
.L_x_371:
[----:B------:R-:W-:Y:S05]  /*10ba0*/  BSYNC B1 ;  /* 0x0000000000017941 */ /* 0x000fea0003800000 */
.L_x_370:
        /* <DEDUP_REMOVED lines=9> */
.L_x_373:
[----:B------:R-:W-:Y:S05]  /*10c40*/  BSYNC B1 ;  /* 0x0000000000017941 */ /* 0x000fea0003800000 */
.L_x_372:
        /* <DEDUP_REMOVED lines=9> */
.L_x_375:
[----:B------:R-:W-:Y:S05]  /*10ce0*/  BSYNC B1 ;  /* 0x0000000000017941 */ /* 0x000fea0003800000 */
.L_x_374:
        /* <DEDUP_REMOVED lines=9> */
.L_x_377:
[----:B------:R-:W-:Y:S05]  /*10d80*/  BSYNC B1 ;  /* 0x0000000000017941 */ /* 0x000fea0003800000 */
.L_x_376:
        /* <DEDUP_REMOVED lines=9> */
.L_x_379:
[----:B------:R-:W-:Y:S05]  /*10e20*/  BSYNC B1 ;  /* 0x0000000000017941 */ /* 0x000fea0003800000 */
.L_x_378:
        /* <DEDUP_REMOVED lines=9> */
.L_x_381:
[----:B------:R-:W-:Y:S05]  /*10ec0*/  BSYNC B1 ;  /* 0x0000000000017941 */ /* 0x000fea0003800000 */
.L_x_380:
        /* <DEDUP_REMOVED lines=9> */
.L_x_383:
[----:B------:R-:W-:Y:S05]  /*10f60*/  BSYNC B1 ;  /* 0x0000000000017941 */ /* 0x000fea0003800000 */
.L_x_382:
        /* <DEDUP_REMOVED lines=9> */
.L_x_385:
[----:B------:R-:W-:Y:S05]  /*11000*/  BSYNC B1 ;  /* 0x0000000000017941 */ /* 0x000fea0003800000 */
.L_x_384:
        /* <DEDUP_REMOVED lines=9> */
.L_x_387:
[----:B------:R-:W-:Y:S05]  /*110a0*/  BSYNC B1 ;  /* 0x0000000000017941 */ /* 0x000fea0003800000 */
.L_x_386:
        /* <DEDUP_REMOVED lines=9> */
.L_x_389:
[----:B------:R-:W-:Y:S05]  /*11140*/  BSYNC B1 ;  /* 0x0000000000017941 */ /* 0x000fea0003800000 */
.L_x_388:
        /* <DEDUP_REMOVED lines=9> */
.L_x_391:
[----:B------:R-:W-:Y:S05]  /*111e0*/  BSYNC B1 ;  /* 0x0000000000017941 */ /* 0x000fea0003800000 */
.L_x_390:
        /* <DEDUP_REMOVED lines=9> */
.L_x_393:
[----:B------:R-:W-:Y:S05]  /*11280*/  BSYNC B1 ;  /* 0x0000000000017941 */ /* 0x000fea0003800000 */
.L_x_392:
        /* <DEDUP_REMOVED lines=9> */
.L_x_395:
[----:B------:R-:W-:Y:S05]  /*11320*/  BSYNC B1 ;  /* 0x0000000000017941 */ /* 0x000fea0003800000 */
.L_x_394:
        /* <DEDUP_REMOVED lines=9> */
.L_x_397:
[----:B------:R-:W-:Y:S05]  /*113c0*/  BSYNC B1 ;  /* 0x0000000000017941 */ /* 0x000fea0003800000 */
.L_x_396:
        /* <DEDUP_REMOVED lines=9> */
.L_x_399:
[----:B------:R-:W-:Y:S05]  /*11460*/  BSYNC B1 ;  /* 0x0000000000017941 */ /* 0x000fea0003800000 */
.L_x_398:
        /* <DEDUP_REMOVED lines=9> */
.L_x_401:
[----:B------:R-:W-:Y:S05]  /*11500*/  BSYNC B1 ;  /* 0x0000000000017941 */ /* 0x000fea0003800000 */
.L_x_400:
        /* <DEDUP_REMOVED lines=9> */
.L_x_403:
[----:B------:R-:W-:Y:S05]  /*115a0*/  BSYNC B1 ;  /* 0x0000000000017941 */ /* 0x000fea0003800000 */
.L_x_402:
        /* <DEDUP_REMOVED lines=9> */
.L_x_405:
[----:B------:R-:W-:Y:S05]  /*11640*/  BSYNC B1 ;  /* 0x0000000000017941 */ /* 0x000fea0003800000 */
.L_x_404:
        /* <DEDUP_REMOVED lines=9> */
.L_x_407:
[----:B------:R-:W-:Y:S05]  /*116e0*/  BSYNC B1 ;  /* 0x0000000000017941 */ /* 0x000fea0003800000 */
.L_x_406:
        /* <DEDUP_REMOVED lines=9> */
.L_x_409:
[----:B------:R-:W-:Y:S05]  /*11780*/  BSYNC B1 ;  /* 0x0000000000017941 */ /* 0x000fea0003800000 */
.L_x_408:
        /* <DEDUP_REMOVED lines=9> */
.L_x_411:
[----:B------:R-:W-:Y:S05]  /*11820*/  BSYNC B1 ;  /* 0x0000000000017941 */ /* 0x000fea0003800000 */
.L_x_410:
        /* <DEDUP_REMOVED lines=9> */
.L_x_413:
[----:B------:R-:W-:Y:S05]  /*118c0*/  BSYNC B1 ;  /* 0x0000000000017941 */ /* 0x000fea0003800000 */
.L_x_412:
        /* <DEDUP_REMOVED lines=9> */
.L_x_415:
[----:B------:R-:W-:Y:S05]  /*11960*/  BSYNC B1 ;  /* 0x0000000000017941 */ /* 0x000fea0003800000 */
.L_x_414:
        /* <DEDUP_REMOVED lines=9> */
.L_x_417:
[----:B------:R-:W-:Y:S05]  /*11a00*/  BSYNC B1 ;  /* 0x0000000000017941 */ /* 0x000fea0003800000 */
.L_x_416:
        /* <DEDUP_REMOVED lines=9> */
.L_x_419:
[----:B------:R-:W-:Y:S05]  /*11aa0*/  BSYNC B1 ;  /* 0x0000000000017941 */ /* 0x000fea0003800000 */
.L_x_418:
        /* <DEDUP_REMOVED lines=9> */
.L_x_421:
[----:B------:R-:W-:Y:S05]  /*11b40*/  BSYNC B1 ;  /* 0x0000000000017941 */ /* 0x000fea0003800000 */
.L_x_420:
        /* <DEDUP_REMOVED lines=9> */
.L_x_423:
[----:B------:R-:W-:Y:S05]  /*11be0*/  BSYNC B1 ;  /* 0x0000000000017941 */ /* 0x000fea0003800000 */
.L_x_422:
        /* <DEDUP_REMOVED lines=9> */
.L_x_425:
[----:B------:R-:W-:Y:S05]  /*11c80*/  BSYNC B1 ;  /* 0x0000000000017941 */ /* 0x000fea0003800000 */
.L_x_424:
        /* <DEDUP_REMOVED lines=9> */
.L_x_427:
[----:B------:R-:W-:Y:S05]  /*11d20*/  BSYNC B1 ;  /* 0x0000000000017941 */ /* 0x000fea0003800000 */
.L_x_426:
        /* <DEDUP_REMOVED lines=9> */
.L_x_429:
[----:B------:R-:W-:Y:S05]  /*11dc0*/  BSYNC B1 ;  /* 0x0000000000017941 */ /* 0x000fea0003800000 */
.L_x_428:
        /* <DEDUP_REMOVED lines=9> */
.L_x_431:
[----:B------:R-:W-:Y:S05]  /*11e60*/  BSYNC B1 ;  /* 0x0000000000017941 */ /* 0x000fea0003800000 */
.L_x_430:
        /* <DEDUP_REMOVED lines=9> */
.L_x_433:
[----:B------:R-:W-:Y:S05]  /*11f00*/  BSYNC B1 ;  /* 0x0000000000017941 */ /* 0x000fea0003800000 */
.L_x_432:
        /* <DEDUP_REMOVED lines=9> */
.L_x_435:
[----:B------:R-:W-:Y:S05]  /*11fa0*/  BSYNC B1 ;  /* 0x0000000000017941 */ /* 0x000fea0003800000 */
.L_x_434:
        /* <DEDUP_REMOVED lines=9> */
.L_x_437:
[----:B------:R-:W-:Y:S05]  /*12040*/  BSYNC B1 ;  /* 0x0000000000017941 */ /* 0x000fea0003800000 */
.L_x_436:
        /* <DEDUP_REMOVED lines=9> */
.L_x_439:
[----:B------:R-:W-:Y:S05]  /*120e0*/  BSYNC B1 ;  /* 0x0000000000017941 */ /* 0x000fea0003800000 */
.L_x_438:
        /* <DEDUP_REMOVED lines=9> */
.L_x_441:
[----:B------:R-:W-:Y:S05]  /*12180*/  BSYNC B1 ;  /* 0x0000000000017941 */ /* 0x000fea0003800000 */
.L_x_440:
        /* <DEDUP_REMOVED lines=9> */
.L_x_443:
[----:B------:R-:W-:Y:S05]  /*12220*/  BSYNC B1 ;  /* 0x0000000000017941 */ /* 0x000fea0003800000 */
.L_x_442:
        /* <DEDUP_REMOVED lines=9> */
.L_x_445:
[----:B------:R-:W-:Y:S05]  /*122c0*/  BSYNC B1 ;  /* 0x0000000000017941 */ /* 0x000fea0003800000 */
.L_x_444:
        /* <DEDUP_REMOVED lines=9> */
.L_x_447:
[----:B------:R-:W-:Y:S05]  /*12360*/  BSYNC B1 ;  /* 0x0000000000017941 */ /* 0x000fea0003800000 */
.L_x_446:
        /* <DEDUP_REMOVED lines=9> */
.L_x_449:
[----:B------:R-:W-:Y:S05]  /*12400*/  BSYNC B1 ;  /* 0x0000000000017941 */ /* 0x000fea0003800000 */
.L_x_448:
        /* <DEDUP_REMOVED lines=9> */
.L_x_451:
[----:B------:R-:W-:Y:S05]  /*124a0*/  BSYNC B1 ;  /* 0x0000000000017941 */ /* 0x000fea0003800000 */
.L_x_450:
        /* <DEDUP_REMOVED lines=9> */
.L_x_453:
[----:B------:R-:W-:Y:S05]  /*12540*/  BSYNC B1 ;  /* 0x0000000000017941 */ /* 0x000fea0003800000 */
.L_x_452:
        /* <DEDUP_REMOVED lines=9> */
.L_x_455:
[----:B------:R-:W-:Y:S05]  /*125e0*/  BSYNC B1 ;  /* 0x0000000000017941 */ /* 0x000fea0003800000 */
.L_x_454:
        /* <DEDUP_REMOVED lines=9> */
.L_x_457:
[----:B------:R-:W-:Y:S05]  /*12680*/  BSYNC B1 ;  /* 0x0000000000017941 */ /* 0x000fea0003800000 */
.L_x_456:
        /* <DEDUP_REMOVED lines=9> */
.L_x_459:
[----:B------:R-:W-:Y:S05]  /*12720*/  BSYNC B1 ;  /* 0x0000000000017941 */ /* 0x000fea0003800000 */
.L_x_458:
        /* <DEDUP_REMOVED lines=9> */
.L_x_461:
[----:B------:R-:W-:Y:S05]  /*127c0*/  BSYNC B1 ;  /* 0x0000000000017941 */ /* 0x000fea0003800000 */
.L_x_460:
        /* <DEDUP_REMOVED lines=9> */
.L_x_463:
[----:B------:R-:W-:Y:S05]  /*12860*/  BSYNC B1 ;  /* 0x0000000000017941 */ /* 0x000fea0003800000 */
.L_x_462:
        /* <DEDUP_REMOVED lines=9> */
.L_x_465:
[----:B------:R-:W-:Y:S05]  /*12900*/  BSYNC B1 ;  /* 0x0000000000017941 */ /* 0x000fea0003800000 */
.L_x_464:
        /* <DEDUP_REMOVED lines=9> */
.L_x_467:
[----:B------:R-:W-:Y:S05]  /*129a0*/  BSYNC B1 ;  /* 0x0000000000017941 */ /* 0x000fea0003800000 */
.L_x_466:
        /* <DEDUP_REMOVED lines=9> */
.L_x_469:
[----:B------:R-:W-:Y:S05]  /*12a40*/  BSYNC B1 ;  /* 0x0000000000017941 */ /* 0x000fea0003800000 */
.L_x_468:
        /* <DEDUP_REMOVED lines=9> */
.L_x_471:
[----:B------:R-:W-:Y:S05]  /*12ae0*/  BSYNC B1 ;  /* 0x0000000000017941 */ /* 0x000fea0003800000 */
.L_x_470:
        /* <DEDUP_REMOVED lines=9> */
.L_x_473:
[----:B------:R-:W-:Y:S05]  /*12b80*/  BSYNC B1 ;  /* 0x0000000000017941 */ /* 0x000fea0003800000 */
.L_x_472:
        /* <DEDUP_REMOVED lines=9> */
.L_x_475:
[----:B------:R-:W-:Y:S05]  /*12c20*/  BSYNC B1 ;  /* 0x0000000000017941 */ /* 0x000fea0003800000 */
.L_x_474:
        /* <DEDUP_REMOVED lines=9> */
.L_x_477:
[----:B------:R-:W-:Y:S05]  /*12cc0*/  BSYNC B1 ;  /* 0x0000000000017941 */ /* 0x000fea0003800000 */
.L_x_476:
        /* <DEDUP_REMOVED lines=9> */
.L_x_479:
[----:B------:R-:W-:Y:S05]  /*12d60*/  BSYNC B1 ;  /* 0x0000000000017941 */ /* 0x000fea0003800000 */
.L_x_478:
        /* <DEDUP_REMOVED lines=9> */
.L_x_481:
[----:B------:R-:W-:Y:S05]  /*12e00*/  BSYNC B1 ;  /* 0x0000000000017941 */ /* 0x000fea0003800000 */
.L_x_480:
        /* <DEDUP_REMOVED lines=9> */
.L_x_483:
[----:B------:R-:W-:Y:S05]  /*12ea0*/  BSYNC B1 ;  /* 0x0000000000017941 */ /* 0x000fea0003800000 */
.L_x_482:
        /* <DEDUP_REMOVED lines=9> */
.L_x_485:
[----:B------:R-:W-:Y:S05]  /*12f40*/  BSYNC B1 ;  /* 0x0000000000017941 */ /* 0x000fea0003800000 */
.L_x_484:
        /* <DEDUP_REMOVED lines=9> */
.L_x_487:
[----:B------:R-:W-:Y:S05]  /*12fe0*/  BSYNC B1 ;  /* 0x0000000000017941 */ /* 0x000fea0003800000 */
.L_x_486:
        /* <DEDUP_REMOVED lines=9> */
.L_x_489:
[----:B------:R-:W-:Y:S05]  /*13080*/  BSYNC B1 ;  /* 0x0000000000017941 */ /* 0x000fea0003800000 */
.L_x_488:
        /* <DEDUP_REMOVED lines=9> */
.L_x_491:
[----:B------:R-:W-:Y:S05]  /*13120*/  BSYNC B1 ;  /* 0x0000000000017941 */ /* 0x000fea0003800000 */
.L_x_490:
        /* <DEDUP_REMOVED lines=9> */
.L_x_493:
[----:B------:R-:W-:Y:S05]  /*131c0*/  BSYNC B1 ;  /* 0x0000000000017941 */ /* 0x000fea0003800000 */
.L_x_492:
        /* <DEDUP_REMOVED lines=9> */
.L_x_495:
[----:B------:R-:W-:Y:S05]  /*13260*/  BSYNC B1 ;  /* 0x0000000000017941 */ /* 0x000fea0003800000 */
.L_x_494:
        /* <DEDUP_REMOVED lines=9> */
.L_x_497:
[----:B------:R-:W-:Y:S05]  /*13300*/  BSYNC B1 ;  /* 0x0000000000017941 */ /* 0x000fea0003800000 */
.L_x_496:
        /* <DEDUP_REMOVED lines=9> */
.L_x_499:
[----:B------:R-:W-:Y:S05]  /*133a0*/  BSYNC B1 ;  /* 0x0000000000017941 */ /* 0x000fea0003800000 */
.L_x_498:
        /* <DEDUP_REMOVED lines=9> */
.L_x_501:
[----:B------:R-:W-:Y:S05]  /*13440*/  BSYNC B1 ;  /* 0x0000000000017941 */ /* 0x000fea0003800000 */
.L_x_500:
        /* <DEDUP_REMOVED lines=9> */
.L_x_503:
[----:B------:R-:W-:Y:S05]  /*134e0*/  BSYNC B1 ;  /* 0x0000000000017941 */ /* 0x000fea0003800000 */
.L_x_502:
        /* <DEDUP_REMOVED lines=9> */
.L_x_505:
[----:B------:R-:W-:Y:S05]  /*13580*/  BSYNC B1 ;  /* 0x0000000000017941 */ /* 0x000fea0003800000 */
.L_x_504:
        /* <DEDUP_REMOVED lines=9> */
.L_x_507:
[----:B------:R-:W-:Y:S05]  /*13620*/  BSYNC B1 ;  /* 0x0000000000017941 */ /* 0x000fea0003800000 */
.L_x_506:
        /* <DEDUP_REMOVED lines=9> */
.L_x_509:
[----:B------:R-:W-:Y:S05]  /*136c0*/  BSYNC B1 ;  /* 0x0000000000017941 */ /* 0x000fea0003800000 */
.L_x_508:
        /* <DEDUP_REMOVED lines=9> */
.L_x_511:
[----:B------:R-:W-:Y:S05]  /*13760*/  BSYNC B1 ;  /* 0x0000000000017941 */ /* 0x000fea0003800000 */
.L_x_510:
        /* <DEDUP_REMOVED lines=9> */
.L_x_513:
[----:B------:R-:W-:Y:S05]  /*13800*/  BSYNC B1 ;  /* 0x0000000000017941 */ /* 0x000fea0003800000 */
.L_x_512:
        /* <DEDUP_REMOVED lines=9> */
.L_x_515:
[----:B------:R-:W-:Y:S05]  /*138a0*/  BSYNC B1 ;  /* 0x0000000000017941 */ /* 0x000fea0003800000 */
.L_x_514:
        /* <DEDUP_REMOVED lines=9> */
.L_x_517:
[----:B------:R-:W-:Y:S05]  /*13940*/  BSYNC B1 ;  /* 0x0000000000017941 */ /* 0x000fea0003800000 */
.L_x_516:
        /* <DEDUP_REMOVED lines=9> */
.L_x_519:
[----:B------:R-:W-:Y:S05]  /*139e0*/  BSYNC B1 ;  /* 0x0000000000017941 */ /* 0x000fea0003800000 */
.L_x_518:
        /* <DEDUP_REMOVED lines=9> */
.L_x_521:
[----:B------:R-:W-:Y:S05]  /*13a80*/  BSYNC B1 ;  /* 0x0000000000017941 */ /* 0x000fea0003800000 */
.L_x_520:
        /* <DEDUP_REMOVED lines=9> */
.L_x_523:
[----:B------:R-:W-:Y:S05]  /*13b20*/  BSYNC B1 ;  /* 0x0000000000017941 */ /* 0x000fea0003800000 */
.L_x_522:
        /* <DEDUP_REMOVED lines=9> */
.L_x_525:
[----:B------:R-:W-:Y:S05]  /*13bc0*/  BSYNC B1 ;  /* 0x0000000000017941 */ /* 0x000fea0003800000 */
.L_x_524:
        /* <DEDUP_REMOVED lines=9> */
.L_x_527:
[----:B------:R-:W-:Y:S05]  /*13c60*/  BSYNC B1 ;  /* 0x0000000000017941 */ /* 0x000fea0003800000 */
.L_x_526:
        /* <DEDUP_REMOVED lines=9> */
.L_x_529:
[----:B------:R-:W-:Y:S05]  /*13d00*/  BSYNC B1 ;  /* 0x0000000000017941 */ /* 0x000fea0003800000 */
.L_x_528:
        /* <DEDUP_REMOVED lines=9> */
.L_x_531:
[----:B------:R-:W-:Y:S05]  /*13da0*/  BSYNC B1 ;  /* 0x0000000000017941 */ /* 0x000fea0003800000 */
.L_x_530:
        /* <DEDUP_REMOVED lines=9> */
.L_x_533:
[----:B------:R-:W-:Y:S05]  /*13e40*/  BSYNC B1 ;  /* 0x0000000000017941 */ /* 0x000fea0003800000 */
.L_x_532:
        /* <DEDUP_REMOVED lines=9> */
.L_x_535:
[----:B------:R-:W-:Y:S05]  /*13ee0*/  BSYNC B1 ;  /* 0x0000000000017941 */ /* 0x000fea0003800000 */
.L_x_534:
        /* <DEDUP_REMOVED lines=9> */
.L_x_537:
[----:B------:R-:W-:Y:S05]  /*13f80*/  BSYNC B1 ;  /* 0x0000000000017941 */ /* 0x000fea0003800000 */
.L_x_536:
[----:B01--45:R-:W-:Y:S01]  /*13f90*/  LOP3.LUT R7, R3, 0xffffe000, RZ, 0xc0, !PT ;  /* 0xffffe00003077812 */ /* 0x033fe200078ec0ff */
        /* <DEDUP_REMOVED lines=8> */
.L_x_539:
[----:B------:R-:W-:Y:S05]  /*14020*/  BSYNC B1 ;  /* 0x0000000000017941 */ /* 0x000fea0003800000 */
.L_x_538:
        /* <DEDUP_REMOVED lines=9> */
.L_x_541:
[----:B------:R-:W-:Y:S05]  /*140c0*/  BSYNC B1 ;  /* 0x0000000000017941 */ /* 0x000fea0003800000 */
.L_x_540:
[----:B------:R-:W-:Y:S05]  /*140d0*/  @!P1 BRA `(.L_x_542) ;  /* 0x0000005000909947 */ /* 0x000fea0003800000 */
[----:B-----5:R-:W-:-:S05]  /*140e0*/  LOP3.LUT R3, R3, 0xffffe000, RZ, 0xc0, !PT ;  /* 0xffffe00003037812 */ /* 0x020fca00078ec0ff */
[----:B------:R-:W-:-:S04]  /*140f0*/  FMUL R0, R3, R16 ;  /* 0x0000001003007220 */ /* 0x000fc80000400000 */
[----:B------:R-:W-:-:S05]  /*14100*/  FFMA R151, R151, R2, R0 ;  /* 0x0000000297977223 */ /* 0x000fca0000000000 */
[----:B------:R-:W-:-:S05]  /*14110*/  F2FP.TF32.F32.PACK_B R151, R151 ;  /* 0x00000097ff97723e */ /* 0x000fca00024050ff */
[----:B------:R0:W-:Y:S01]  /*14120*/  STG.E desc[UR36][R4.64+0x3e4], R151 ;  /* 0x0003e49704007986 */ /* 0x0001e2000c101924 */
[----:B------:R-:W-:Y:S05]  /*14130*/  BRA `(.L_x_542) ;  /* 0x0000005000787947 */ /* 0x000fea0003800000 */
.L_x_35:
[----:B------:R-:W2:Y:S01]  /*14140*/  LDL.LU R3, [R1] ;  /* 0x0000000001037983 */ /* 0x000ea20000300800 */
[----:B------:R-:W-:-:S03]  /*14150*/  ULDC.64 UR4, c[0x0][0x5c0] ;  /* 0x0001700000047ab9 */ /* 0x000fc60000000a00 */
[----:B------:R-:W3:Y:S04]  /*14160*/  LDL.LU R9, [R1+0x8] ;  /* 0x0000080001097983 */ /* 0x000ee80000300800 */
[----:B------:R-:W4:Y:S04]  /*14170*/  LDL.LU R8, [R1+0x50] ;  /* 0x0000500001087983 */ /* 0x000f280000300800 */
[----:B------:R0:W-:Y:S04]  /*14180*/  STL [R1+0x22c], R146 ;  /* 0x00022c9201007387 */ /* 0x0001e80000100800 */
[----:B0-----:R-:W4:Y:S04]  /*14190*/  LDL.LU R146, [R1+0x70] ;  /* 0x0000700001927983 */ /* 0x001f280000300800 */
[----:B------:R0:W-:Y:S04]  /*141a0*/  STL [R1+0x228], R147 ;  /* 0x0002289301007387 */ /* 0x0001e80000100800 */
[----:B0-----:R-:W4:Y:S04]  /*141b0*/  LDL.LU R147, [R1+0x74] ;  /* 0x0000740001937983 */ /* 0x001f280000300800 */
[----:B------:R-:W4:Y:S04]  /*141c0*/  LDL.LU R235, [R1+0x78] ;  /* 0x0000780001eb7983 */ /* 0x000f280000300800 */
        /* <DEDUP_REMOVED lines=93> */
[----:B------:R0:W-:Y:S04]  /*147a0*/  STL [R1+0x224], R148 ;  /* 0x0002249401007387 */ /* 0x0001e80000100800 */
[----:B0-----:R-:W4:Y:S04]  /*147b0*/  LDL.LU R148, [R1+0x58] ;  /* 0x0000580001947983 */ /* 0x001f280000300800 */
        /* <DEDUP_REMOVED lines=11> */
[----:B0-----:R-:W3:Y:S01]  /*14870*/  LDL.LU R16, [R1+0x200] ;  /* 0x0002000001107983 */ /* 0x001ee20000300800 */
[----:B--2---:R-:W-:Y:S01]  /*14880*/  FMUL R3, R3, R2 ;  /* 0x0000000203037220 */ /* 0x004fe20000400000 */
[----:B------:R-:W-:-:S02]  /*14890*/  LEA R4, P0, R6, UR4, 0x2 ;  /* 0x0000000406047c11 */ /* 0x000fc4000f8010ff */
[----:B------:R-:W2:Y:S02]  /*148a0*/  LDL.LU R7, [R1+0x4] ;  /* 0x0000040001077983 */ /* 0x000ea40000300800 */
[----:B------:R-:W-:Y:S02]  /*148b0*/  LEA.HI.X R5, R6, UR5, R10, 0x2, P0 ;  /* 0x0000000506057c11 */ /* 0x000fe400080f140a */
[----:B------:R-:W-:Y:S01]  /*148c0*/  F2FP.TF32.F32.PACK_B R3, R3 ;  /* 0x00000003ff03723e */ /* 0x000fe200024050ff */
[----:B------:R-:W4:Y:S01]  /*148d0*/  LDL.LU R10, [R1+0xb0] ;  /* 0x0000b000010a7983 */ /* 0x000f220000300800 */
[----:B------:R-:W-:-:S03]  /*148e0*/  ISETP.GT.AND P0, PT, R0, 0x1, P1 ;  /* 0x000000010000780c */ /* 0x000fc60000f04270 */
[----:B------:R2:W-:Y:S02]  /*148f0*/  @P2 STG.E desc[UR36][R4.64], R3 ;  /* 0x0000000304002986 */ /* 0x0005e4000c101924 */
[----:B--2---:R-:W-:-:S05]  /*14900*/  FMUL R3, R7, R2 ;  /* 0x0000000207037220 */ /* 0x004fca0000400000 */
[----:B------:R-:W-:-:S05]  /*14910*/  F2FP.TF32.F32.PACK_B R3, R3 ;  /* 0x00000003ff03723e */ /* 0x000fca00024050ff */
[----:B------:R0:W-:Y:S04]  /*14920*/  @P0 STG.E desc[UR36][R4.64+0x4], R3 ;  /* 0x0000040304000986 */ /* 0x0001e8000c101924 */
[----:B0-----:R-:W2:Y:S01]  /*14930*/  LDL.LU R3, [R1+0xc] ;  /* 0x00000c0001037983 */ /* 0x001ea20000300800 */
[----:B---3--:R-:W-:Y:S01]  /*14940*/  ISETP.GT.AND P0, PT, R16, 0x8, PT ;  /* 0x000000081000780c */ /* 0x008fe20003f04270 */
[----:B------:R-:W-:-:S03]  /*14950*/  USHF.L.U32 UR5, UR8, 0x5, URZ ;  /* 0x0000000508057899 */ /* 0x000fc6000800063f */
[----:B------:R-:W-:Y:S01]  /*14960*/  ISETP.GT.AND P2, PT, R0, RZ, P0 ;  /* 0x000000ff0000720c */ /* 0x000fe20000744270 */
[----:B------:R-:W-:Y:S01]  /*14970*/  USHF.L.U64.HI UR4, UR8, 0x5, UR9 ;  /* 0x0000000508047899 */ /* 0x000fe20008010209 */
[----:B------:R-:W-:Y:S01]  /*14980*/  FMUL R9, R9, R2 ;  /* 0x0000000209097220 */ /* 0x000fe20000400000 */
[----:B------:R-:W-:-:S04]  /*14990*/  IADD3 R6, P3, R4, UR5, RZ ;  /* 0x0000000504067c10 */ /* 0x000fc8000ff7e0ff */
[----:B------:R-:W-:Y:S02]  /*149a0*/  F2FP.TF32.F32.PACK_B R9, R9 ;  /* 0x00000009ff09723e */ /* 0x000fe400024050ff */
[----:B------:R-:W-:-:S05]  /*149b0*/  IADD3.X R7, R5, UR4, RZ, P3, !PT ;  /* 0x0000000405077c10 */ /* 0x000fca0009ffe4ff */
[----:B------:R0:W-:Y:S01]  /*149c0*/  @P2 STG.E desc[UR36][R6.64], R9 ;  /* 0x0000000906002986 */ /* 0x0001e2000c101924 */
[----:B------:R-:W-:-:S03]  /*149d0*/  ISETP.GT.AND P2, PT, R0, 0x1, P0 ;  /* 0x000000010000780c */ /* 0x000fc60000744270 */
[----:B0-----:R-:W3:Y:S01]  /*149e0*/  LDL.LU R9, [R1+0xac] ;  /* 0x0000ac0001097983 */ /* 0x001ee20000300800 */
[----:B--2---:R-:W-:-:S05]  /*149f0*/  FMUL R3, R3, R2 ;  /* 0x0000000203037220 */ /* 0x004fca0000400000 */
[----:B------:R-:W-:-:S05]  /*14a00*/  F2FP.TF32.F32.PACK_B R3, R3 ;  /* 0x00000003ff03723e */ /* 0x000fca00024050ff */
[----:B------:R0:W-:Y:S04]  /*14a10*/  @P2 STG.E desc[UR36][R6.64+0x4], R3 ;  /* 0x0000040306002986 */ /* 0x0001e8000c101924 */
[----:B0-----:R-:W2:Y:S01]  /*14a20*/  LDL.LU R3, [R1+0x10] ;  /* 0x0000100001037983 */ /* 0x001ea20000300800 */
[----:B------:R-:W-:Y:S01]  /*14a30*/  ISETP.GT.AND P2, PT, R0, 0x8, P1 ;  /* 0x000000080000780c */ /* 0x000fe20000f44270 */
[----:B--2---:R-:W-:-:S05]  /*14a40*/  FMUL R3, R3, R2 ;  /* 0x0000000203037220 */ /* 0x004fca0000400000 */
[----:B------:R-:W-:-:S07]  /*14a50*/  F2FP.TF32.F32.PACK_B R3, R3 ;  /* 0x00000003ff03723e */ /* 0x000fce00024050ff */
        /* <DEDUP_REMOVED lines=77> */
[C---:B------:R-:W-:Y:S02]  /*14f30*/  ISETP.GT.AND P2, PT, R0.reuse, 0x28, P1 ;  /* 0x000000280000780c */ /* 0x040fe40000f44270 */
[----:B------:R-:W-:Y:S01]  /*14f40*/  ISETP.GT.AND P3, PT, R0, 0x29, P1 ;  /* 0x000000290000780c */ /* 0x000fe20000f64270 */
[----:B----4-:R-:W-:-:S05]  /*14f50*/  FMUL R8, R8, R2 ;  /* 0x0000000208087220 */ /* 0x010fca0000400000 */
[----:B------:R-:W-:-:S05]  /*14f60*/  F2FP.TF32.F32.PACK_B R8, R8 ;  /* 0x00000008ff08723e */ /* 0x000fca00024050ff */
[----:B------:R0:W-:Y:S04]  /*14f70*/  @P2 STG.E desc[UR36][R4.64+0xa0], R8 ;  /* 0x0000a00804002986 */ /* 0x0001e8000c101924 */
[----:B0-----:R-:W4:Y:S01]  /*14f80*/  LDL.LU R8, [R1+0xa8] ;  /* 0x0000a80001087983 */ /* 0x001f220000300800 */
[----:B------:R-:W-:Y:S01]  /*14f90*/  ISETP.GT.AND P2, PT, R0, 0x28, P0 ;  /* 0x000000280000780c */ /* 0x000fe20000744270 */
[-C--:B------:R-:W-:Y:S01]  /*14fa0*/  FMUL R148, R148, R2.reuse ;  /* 0x0000000294947220 */ /* 0x080fe20000400000 */
[----:B------:R-:W-:Y:S01]  /*14fb0*/  ISETP.GT.AND P4, PT, R0, 0x30, P1 ;  /* 0x000000300000780c */ /* 0x000fe20000f84270 */
[-C--:B------:R-:W-:Y:S01]  /*14fc0*/  FMUL R149, R149, R2.reuse ;  /* 0x0000000295957220 */ /* 0x080fe20000400000 */
[-C--:B------:R-:W-:Y:S01]  /*14fd0*/  FMUL R150, R150, R2.reuse ;  /* 0x0000000296967220 */ /* 0x080fe20000400000 */
[----:B------:R-:W-:Y:S01]  /*14fe0*/  ISETP.GT.AND P5, PT, R0, 0x31, P1 ;  /* 0x000000310000780c */ /* 0x000fe20000fa4270 */
[----:B------:R-:W-:Y:S01]  /*14ff0*/  FMUL R151, R151, R2 ;  /* 0x0000000297977220 */ /* 0x000fe20000400000 */
[----:B------:R-:W-:-:S02]  /*15000*/  F2FP.TF32.F32.PACK_B R148, R148 ;  /* 0x00000094ff94723e */ /* 0x000fc400024050ff */
[----:B------:R-:W-:Y:S02]  /*15010*/  F2FP.TF32.F32.PACK_B R149, R149 ;  /* 0x00000095ff95723e */ /* 0x000fe400024050ff */
[----:B------:R-:W-:Y:S02]  /*15020*/  F2FP.TF32.F32.PACK_B R150, R150 ;  /* 0x00000096ff96723e */ /* 0x000fe400024050ff */
[----:B------:R-:W-:Y:S01]  /*15030*/  F2FP.TF32.F32.PACK_B R151, R151 ;  /* 0x00000097ff97723e */ /* 0x000fe200024050ff */
[----:B--2---:R-:W-:-:S05]  /*15040*/  FMUL R3, R3, R2 ;  /* 0x0000000203037220 */ /* 0x004fca0000400000 */
[----:B------:R-:W-:-:S05]  /*15050*/  F2FP.TF32.F32.PACK_B R3, R3 ;  /* 0x00000003ff03723e */ /* 0x000fca00024050ff */
[----:B------:R0:W-:Y:S04]  /*15060*/  @P3 STG.E desc[UR36][R4.64+0xa4], R3 ;  /* 0x0000a40304003986 */ /* 0x0001e8000c101924 */
[----:B0-----:R-:W2:Y:S01]  /*15070*/  LDL.LU R3, [R1+0xa4] ;  /* 0x0000a40001037983 */ /* 0x001ea20000300800 */
[----:B------:R-:W-:-:S03]  /*15080*/  ISETP.GT.AND P3, PT, R0, 0x29, P0 ;  /* 0x000000290000780c */ /* 0x000fc60000764270 */
[----:B------:R-:W-:Y:S01]  /*15090*/  @P2 STG.E desc[UR36][R6.64+0xa0], R148 ;  /* 0x0000a09406002986 */ /* 0x000fe2000c101924 */
[----:B------:R-:W-:Y:S01]  /*150a0*/  ISETP.GT.AND P2, PT, R0, 0x30, P0 ;  /* 0x000000300000780c */ /* 0x000fe20000744270 */
[-C--:B------:R-:W-:Y:S01]  /*150b0*/  FMUL R152, R152, R2.reuse ;  /* 0x0000000298987220 */ /* 0x080fe20000400000 */
[-C--:B------:R-:W-:Y:S01]  /*150c0*/  FMUL R17, R17, R2.reuse ;  /* 0x0000000211117220 */ /* 0x080fe20000400000 */
[-C--:B------:R-:W-:Y:S01]  /*150d0*/  FMUL R237, R146, R2.reuse ;  /* 0x0000000292ed7220 */ /* 0x080fe20000400000 */
[-C--:B------:R-:W-:Y:S01]  /*150e0*/  FMUL R236, R147, R2.reuse ;  /* 0x0000000293ec7220 */ /* 0x080fe20000400000 */
[----:B------:R-:W-:-:S04]  /*150f0*/  FMUL R235, R235, R2 ;  /* 0x00000002ebeb7220 */ /* 0x000fc80000400000 */
[----:B------:R-:W-:Y:S01]  /*15100*/  @P3 STG.E desc[UR36][R6.64+0xa4], R149 ;  /* 0x0000a49506003986 */ /* 0x000fe2000c101924 */
[----:B------:R-:W-:-:S03]  /*15110*/  ISETP.GT.AND P3, PT, R0, 0x31, P0 ;  /* 0x000000310000780c */ /* 0x000fc60000764270 */
[----:B------:R-:W-:Y:S01]  /*15120*/  @P4 STG.E desc[UR36][R4.64+0xc0], R150 ;  /* 0x0000c09604004986 */ /* 0x000fe2000c101924 */
[----:B------:R-:W-:-:S03]  /*15130*/  ISETP.GT.AND P4, PT, R0, 0x38, P1 ;  /* 0x000000380000780c */ /* 0x000fc60000f84270 */
[----:B------:R-:W-:Y:S01]  /*15140*/  @P5 STG.E desc[UR36][R4.64+0xc4], R151 ;  /* 0x0000c49704005986 */ /* 0x000fe2000c101924 */
[----:B------:R-:W-:Y:S02]  /*15150*/  ISETP.GT.AND P5, PT, R0, 0x39, P1 ;  /* 0x000000390000780c */ /* 0x000fe40000fa4270 */
[----:B------:R-:W-:Y:S01]  /*15160*/  F2FP.TF32.F32.PACK_B R152, R152 ;  /* 0x00000098ff98723e */ /* 0x000fe200024050ff */
[-C--:B------:R-:W-:Y:S01]  /*15170*/  FMUL R234, R234, R2.reuse ;  /* 0x00000002eaea7220 */ /* 0x080fe20000400000 */
[----:B------:R-:W-:Y:S01]  /*15180*/  F2FP.TF32.F32.PACK_B R17, R17 ;  /* 0x00000011ff11723e */ /* 0x000fe200024050ff */
[----:B------:R-:W-:Y:S01]  /*15190*/  FMUL R233, R233, R2 ;  /* 0x00000002e9e97220 */ /* 0x000fe20000400000 */
[----:B------:R-:W-:Y:S01]  /*151a0*/  F2FP.TF32.F32.PACK_B R237, R237 ;  /* 0x000000edffed723e */ /* 0x000fe200024050ff */
[----:B------:R-:W-:Y:S01]  /*151b0*/  @P2 STG.E desc[UR36][R6.64+0xc0], R152 ;  /* 0x0000c09806002986 */ /* 0x000fe2000c101924 */
[C---:B------:R-:W-:Y:S02]  /*151c0*/  ISETP.GT.AND P2, PT, R0.reuse, 0x38, P0 ;  /* 0x000000380000780c */ /* 0x040fe40000744270 */
[----:B------:R-:W-:Y:S01]  /*151d0*/  F2FP.TF32.F32.PACK_B R236, R236 ;  /* 0x000000ecffec723e */ /* 0x000fe200024050ff */
[----:B------:R-:W-:Y:S01]  /*151e0*/  @P3 STG.E desc[UR36][R6.64+0xc4], R17 ;  /* 0x0000c41106003986 */ /* 0x000fe2000c101924 */
[----:B------:R-:W-:-:S03]  /*151f0*/  ISETP.GT.AND P3, PT, R0, 0x39, P0 ;  /* 0x000000390000780c */ /* 0x000fc60000764270 */
[----:B------:R-:W-:Y:S01]  /*15200*/  @P4 STG.E desc[UR36][R4.64+0xe0], R237 ;  /* 0x0000e0ed04004986 */ /* 0x000fe2000c101924 */
[----:B------:R-:W-:-:S03]  /*15210*/  ISETP.GT.AND P4, PT, R0, 0x40, P1 ;  /* 0x000000400000780c */ /* 0x000fc60000f84270 */
[----:B------:R-:W-:Y:S01]  /*15220*/  @P5 STG.E desc[UR36][R4.64+0xe4], R236 ;  /* 0x0000e4ec04005986 */ /* 0x000fe2000c101924 */
[----:B------:R-:W-:Y:S01]  /*15230*/  ISETP.GT.AND P5, PT, R0, 0x41, P1 ;  /* 0x000000410000780c */ /* 0x000fe20000fa4270 */
[-C--:B------:R-:W-:Y:S01]  /*15240*/  FMUL R232, R232, R2.reuse ;  /* 0x00000002e8e87220 */ /* 0x080fe20000400000 */
[----:B------:R-:W-:Y:S01]  /*15250*/  F2FP.TF32.F32.PACK_B R235, R235 ;  /* 0x000000ebffeb723e */ /* 0x000fe200024050ff */
[----:B------:R-:W-:Y:S01]  /*15260*/  FMUL R231, R231, R2 ;  /* 0x00000002e7e77220 */ /* 0x000fe20000400000 */
        /* <DEDUP_REMOVED lines=9> */
[C---:B------:R-:W-:Y:S01]  /*15300*/  ISETP.GT.AND P4, PT, R0.reuse, 0x48, P1 ;  /* 0x000000480000780c */ /* 0x040fe20000f84270 */
[-C--:B------:R-:W-:Y:S02]  /*15310*/  FMUL R229, R229, R2.reuse ;  /* 0x00000002e5e57220 */ /* 0x080fe40000400000 */
        /* <DEDUP_REMOVED lines=9> */
[----:B------:R-:W-:-:S02]  /*153b0*/  ISETP.GT.AND P2, PT, R0, 0x48, P0 ;  /* 0x000000480000780c */ /* 0x000fc40000744270 */
[----:B------:R-:W-:Y:S01]  /*153c0*/  F2FP.TF32.F32.PACK_B R228, R228 ;  /* 0x000000e4ffe4723e */ /* 0x000fe200024050ff */
[----:B------:R-:W-:Y:S01]  /*153d0*/  @P3 STG.E desc[UR36][R6.64+0x104], R230 ;  /* 0x000104e606003986 */ /* 0x000fe2000c101924 */
[----:B------:R-:W-:-:S03]  /*153e0*/  ISETP.GT.AND P3, PT, R0, 0x49, P0 ;  /* 0x000000490000780c */ /* 0x000fc60000764270 */
[----:B------:R-:W-:Y:S01]  /*153f0*/  @P4 STG.E desc[UR36][R4.64+0x120], R229 ;  /* 0x000120e504004986 */ /* 0x000fe2000c101924 */
[C---:B------:R-:W-:Y:S01]  /*15400*/  ISETP.GT.AND P4, PT, R0.reuse, 0x50, P1 ;  /* 0x000000500000780c */ /* 0x040fe20000f84270 */
[-C--:B------:R-:W-:Y:S02]  /*15410*/  FMUL R225, R225, R2.reuse ;  /* 0x00000002e1e17220 */ /* 0x080fe40000400000 */
[----:B------:R-:W-:Y:S01]  /*15420*/  @P5 STG.E desc[UR36][R4.64+0x124], R228 ;  /* 0x000124e404005986 */ /* 0x000fe2000c101924 */
[----:B------:R-:W-:Y:S02]  /*15430*/  ISETP.GT.AND P5, PT, R0, 0x51, P1 ;  /* 0x000000510000780c */ /* 0x000fe40000fa4270 */
[----:B------:R-:W-:Y:S01]  /*15440*/  F2FP.TF32.F32.PACK_B R227, R227 ;  /* 0x000000e3ffe3723e */ /* 0x000fe200024050ff */
[----:B----4-:R-:W-:Y:S01]  /*15450*/  FMUL R8, R8, R2 ;  /* 0x0000000208087220 */ /* 0x010fe20000400000 */
[----:B------:R-:W-:Y:S01]  /*15460*/  F2FP.TF32.F32.PACK_B R226, R226 ;  /* 0x000000e2ffe2723e */ /* 0x000fe200024050ff */
[----:B---3--:R-:W-:Y:S01]  /*15470*/  FMUL R9, R9, R2 ;  /* 0x0000000209097220 */ /* 0x008fe20000400000 */
[----:B------:R-:W-:Y:S01]  /*15480*/  F2FP.TF32.F32.PACK_B R225, R225 ;  /* 0x000000e1ffe1723e */ /* 0x000fe200024050ff */
[----:B------:R-:W-:Y:S01]  /*15490*/  @P2 STG.E desc[UR36][R6.64+0x120], R227 ;  /* 0x000120e306002986 */ /* 0x000fe2000c101924 */
[----:B------:R-:W-:-:S03]  /*154a0*/  ISETP.GT.AND P2, PT, R0, 0x50, P0 ;  /* 0x000000500000780c */ /* 0x000fc60000744270 */
[----:B------:R-:W-:Y:S01]  /*154b0*/  @P3 STG.E desc[UR36][R6.64+0x124], R226 ;  /* 0x000124e206003986 */ /* 0x000fe2000c101924 */
[----:B------:R-:W-:-:S03]  /*154c0*/  ISETP.GT.AND P3, PT, R0, 0x51, P0 ;  /* 0x000000510000780c */ /* 0x000fc60000764270 */
[----:B------:R-:W-:Y:S01]  /*154d0*/  @P4 STG.E desc[UR36][R4.64+0x140], R225 ;  /* 0x000140e104004986 */ /* 0x000fe2000c101924 */
[----:B------:R-:W-:Y:S01]  /*154e0*/  ISETP.GT.AND P4, PT, R0, 0x58, P1 ;  /* 0x000000580000780c */ /* 0x000fe20000f84270 */
[----:B------:R-:W-:Y:S01]  /*154f0*/  FMUL R10, R10, R2 ;  /* 0x000000020a0a7220 */ /* 0x000fe20000400000 */
[----:B------:R-:W-:Y:S01]  /*15500*/  F2FP.TF32.F32.PACK_B R8, R8 ;  /* 0x00000008ff08723e */ /* 0x000fe200024050ff */
[-C--:B------:R-:W-:Y:S01]  /*15510*/  FMUL R11, R11, R2.reuse ;  /* 0x000000020b0b7220 */ /* 0x080fe20000400000 */
[----:B------:R-:W-:Y:S01]  /*15520*/  F2FP.TF32.F32.PACK_B R9, R9 ;  /* 0x00000009ff09723e */ /* 0x000fe200024050ff */
        /* <DEDUP_REMOVED lines=67> */
[-C--:B--2---:R-:W-:Y:S01]  /*15960*/  FMUL R3, R3, R2.reuse ;  /* 0x0000000203037220 */ /* 0x084fe20000400000 */
[-C--:B------:R-:W-:Y:S01]  /*15970*/  FMUL R177, R177, R2.reuse ;  /* 0x00000002b1b17220 */ /* 0x080fe20000400000 */
[-C--:B------:R-:W-:Y:S01]  /*15980*/  FMUL R178, R178, R2.reuse ;  /* 0x00000002b2b27220 */ /* 0x080fe20000400000 */
[-C--:B------:R-:W-:Y:S01]  /*15990*/  FMUL R179, R179, R2.reuse ;  /* 0x00000002b3b37220 */ /* 0x080fe20000400000 */
[-C--:B------:R-:W-:Y:S01]  /*159a0*/  FMUL R180, R180, R2.reuse ;  /* 0x00000002b4b47220 */ /* 0x080fe20000400000 */
[----:B------:R-:W-:Y:S01]  /*159b0*/  F2FP.TF32.F32.PACK_B R3, R3 ;  /* 0x00000003ff03723e */ /* 0x000fe200024050ff */
[-C--:B------:R-:W-:Y:S01]  /*159c0*/  FMUL R181, R181, R2.reuse ;  /* 0x00000002b5b57220 */ /* 0x080fe20000400000 */
[-C--:B------:R-:W-:Y:S01]  /*159d0*/  FMUL R182, R182, R2.reuse ;  /* 0x00000002b6b67220 */ /* 0x080fe20000400000 */
[-C--:B------:R-:W-:Y:S01]  /*159e0*/  FMUL R183, R183, R2.reuse ;  /* 0x00000002b7b77220 */ /* 0x080fe20000400000 */
[----:B------:R-:W-:Y:S01]  /*159f0*/  FMUL R184, R184, R2 ;  /* 0x00000002b8b87220 */ /* 0x000fe20000400000 */
[----:B------:R-:W-:Y:S01]  /*15a00*/  @P5 STG.E desc[UR36][R4.64+0x144], R3 ;  /* 0x0001440304005986 */ /* 0x000fe2000c101924 */
[----:B------:R-:W-:-:S03]  /*15a10*/  ISETP.GT.AND P5, PT, R0, 0x59, P1 ;  /* 0x000000590000780c */ /* 0x000fc60000fa4270 */
[----:B------:R-:W-:Y:S01]  /*15a20*/  @P2 STG.E desc[UR36][R6.64+0x140], R8 ;  /* 0x0001400806002986 */ /* 0x000fe2000c101924 */
[----:B------:R-:W-:-:S03]  /*15a30*/  ISETP.GT.AND P2, PT, R0, 0x58, P0 ;  /* 0x000000580000780c */ /* 0x000fc60000744270 */
[----:B------:R0:W-:Y:S01]  /*15a40*/  @P3 STG.E desc[UR36][R6.64+0x144], R9 ;  /* 0x0001440906003986 */ /* 0x0001e2000c101924 */
[----:B------:R-:W-:-:S03]  /*15a50*/  ISETP.GT.AND P3, PT, R0, 0x59, P0 ;  /* 0x000000590000780c */ /* 0x000fc60000764270 */
[----:B------:R-:W-:Y:S01]  /*15a60*/  @P4 STG.E desc[UR36][R4.64+0x160], R10 ;  /* 0x0001600a04004986 */ /* 0x000fe2000c101924 */
[----:B------:R-:W-:-:S03]  /*15a70*/  ISETP.GT.AND P4, PT, R0, 0x60, P1 ;  /* 0x000000600000780c */ /* 0x000fc60000f84270 */
[----:B------:R1:W-:Y:S01]  /*15a80*/  @P5 STG.E desc[UR36][R4.64+0x164], R11 ;  /* 0x0001640b04005986 */ /* 0x0003e2000c101924 */
[----:B------:R-:W-:-:S03]  /*15a90*/  ISETP.GT.AND P5, PT, R0, 0x61, P1 ;  /* 0x000000610000780c */ /* 0x000fc60000fa4270 */
[----:B------:R-:W-:Y:S01]  /*15aa0*/  @P2 STG.E desc[UR36][R6.64+0x160], R12 ;  /* 0x0001600c06002986 */ /* 0x000fe2000c101924 */
        /* <DEDUP_REMOVED lines=61> */
[----:B------:R-:W-:-:S03]  /*15e80*/  ISETP.GT.AND P4, PT, R0, 0xa0, P1 ;  /* 0x000000a00000780c */ /* 0x000fc60000f84270 */
[----:B------:R-:W-:Y:S01]  /*15e90*/  @P5 STG.E desc[UR36][R4.64+0x264], R174 ;  /* 0x000264ae04005986 */ /* 0x000fe2000c101924 */
[----:B------:R-:W-:Y:S02]  /*15ea0*/  ISETP.GT.AND P5, PT, R0, 0xa1, P1 ;  /* 0x000000a10000780c */ /* 0x000fe40000fa4270 */
        /* <DEDUP_REMOVED lines=165> */
[C---:B------:R-:W-:Y:S02]  /*16900*/  ISETP.GT.AND P4, PT, R0.reuse, 0xf8, P1 ;  /* 0x000000f80000780c */ /* 0x040fe40000f84270 */
[----:B------:R-:W-:Y:S01]  /*16910*/  ISETP.GT.AND P1, PT, R0, 0xf9, P1 ;  /* 0x000000f90000780c */ /* 0x000fe20000f24270 */
[-C--:B------:R-:W-:Y:S01]  /*16920*/  FMUL R221, R221, R2.reuse ;  /* 0x00000002dddd7220 */ /* 0x080fe20000400000 */
[----:B------:R-:W-:Y:S01]  /*16930*/  @P5 STG.E desc[UR36][R4.64+0x3c4], R218 ;  /* 0x0003c4da04005986 */ /* 0x000fe2000c101924 */
[-C--:B------:R-:W-:Y:S01]  /*16940*/  FMUL R222, R222, R2.reuse ;  /* 0x00000002dede7220 */ /* 0x080fe20000400000 */
[----:B------:R-:W-:Y:S01]  /*16950*/  ISETP.GT.AND P5, PT, R0, 0xf8, P0 ;  /* 0x000000f80000780c */ /* 0x000fe200007a4270 */
[----:B------:R-:W-:Y:S01]  /*16960*/  FMUL R223, R223, R2 ;  /* 0x00000002dfdf7220 */ /* 0x000fe20000400000 */
[----:B------:R-:W-:Y:S01]  /*16970*/  F2FP.TF32.F32.PACK_B R219, R219 ;  /* 0x000000dbffdb723e */ /* 0x000fe200024050ff */
[----:B------:R-:W-:Y:S01]  /*16980*/  USHF.L.U32 UR12, UR8, 0x9, URZ ;  /* 0x00000009080c7899 */ /* 0x000fe2000800063f */
[----:B------:R-:W-:Y:S01]  /*16990*/  F2FP.TF32.F32.PACK_B R220, R220 ;  /* 0x000000dcffdc723e */ /* 0x000fe200024050ff */
[----:B------:R-:W-:Y:S01]  /*169a0*/  USHF.L.U64.HI UR11, UR8, 0x9, UR9 ;  /* 0x00000009080b7899 */ /* 0x000fe20008010209 */
[----:B------:R-:W-:Y:S01]  /*169b0*/  F2FP.TF32.F32.PACK_B R221, R221 ;  /* 0x000000ddffdd723e */ /* 0x000fe200024050ff */
[----:B------:R-:W-:Y:S01]  /*169c0*/  FMUL R224, R224, R2 ;  /* 0x00000002e0e07220 */ /* 0x000fe20000400000 */
[----:B------:R-:W-:Y:S01]  /*169d0*/  F2FP.TF32.F32.PACK_B R222, R222 ;  /* 0x000000deffde723e */ /* 0x000fe200024050ff */
[----:B------:R-:W-:Y:S01]  /*169e0*/  @P2 STG.E desc[UR36][R6.64+0x3c0], R219 ;  /* 0x0003c0db06002986 */ /* 0x000fe2000c101924 */
[----:B------:R-:W-:Y:S01]  /*169f0*/  F2FP.TF32.F32.PACK_B R223, R223 ;  /* 0x000000dfffdf723e */ /* 0x000fe200024050ff */
[----:B0-----:R-:W-:-:S02]  /*16a00*/  IMAD.U32 R9, RZ, RZ, UR12 ;  /* 0x0000000cff097e24 */ /* 0x001fc4000f8e00ff */
[----:B------:R-:W-:Y:S04]  /*16a10*/  @P3 STG.E desc[UR36][R6.64+0x3c4], R220 ;  /* 0x0003c4dc06003986 */ /* 0x000fe8000c101924 */
[----:B------:R-:W-:Y:S01]  /*16a20*/  @P4 STG.E desc[UR36][R4.64+0x3e0], R221 ;  /* 0x0003e0dd04004986 */ /* 0x000fe2000c101924 */
[----:B------:R-:W-:-:S03]  /*16a30*/  ISETP.GT.AND P2, PT, R0, 0xf9, P0 ;  /* 0x000000f90000780c */ /* 0x000fc60000744270 */
[----:B------:R0:W-:Y:S01]  /*16a40*/  @P1 STG.E desc[UR36][R4.64+0x3e4], R222 ;  /* 0x0003e4de04001986 */ /* 0x0001e2000c101924 */
[----:B------:R-:W-:Y:S01]  /*16a50*/  ISETP.GT.AND P1, PT, R16, 0x80, PT ;  /* 0x000000801000780c */ /* 0x000fe20003f24270 */
[----:B-1----:R-:W-:Y:S02]  /*16a60*/  IMAD.U32 R11, RZ, RZ, UR11 ;  /* 0x0000000bff0b7e24 */ /* 0x002fe4000f8e00ff */
[----:B------:R-:W-:Y:S01]  /*16a70*/  @P5 STG.E desc[UR36][R6.64+0x3e0], R223 ;  /* 0x0003e0df06005986 */ /* 0x000fe2000c101924 */
[----:B------:R-:W-:Y:S02]  /*16a80*/  IADD3 R8, P0, P5, R4, UR5, R9 ;  /* 0x0000000504087c10 */ /* 0x000fe4000fd1e009 */
[----:B------:R-:W-:Y:S01]  /*16a90*/  ISETP.GT.AND P3, PT, R0, RZ, P1 ;  /* 0x000000ff0000720c */ /* 0x000fe20000f64270 */
[-C--:B------:R-:W-:Y:S01]  /*16aa0*/  FMUL R3, R24, R2.reuse ;  /* 0x0000000218037220 */ /* 0x080fe20000400000 */
[----:B------:R-:W-:Y:S01]  /*16ab0*/  IADD3.X R9, R5, UR4, R11, P0, P5 ;  /* 0x0000000405097c10 */ /* 0x000fe200087ea40b */
[-C--:B------:R-:W-:Y:S01]  /*16ac0*/  FMUL R25, R25, R2.reuse ;  /* 0x0000000219197220 */ /* 0x080fe20000400000 */
[-C--:B------:R-:W-:Y:S01]  /*16ad0*/  FMUL R27, R27, R2.reuse ;  /* 0x000000021b1b7220 */ /* 0x080fe20000400000 */
[----:B0-----:R-:W-:Y:S01]  /*16ae0*/  IADD3 R4, P5, R4, UR12, RZ ;  /* 0x0000000c04047c10 */ /* 0x001fe2000ffbe0ff */
[-C--:B------:R-:W-:Y:S01]  /*16af0*/  FMUL R29, R29, R2.reuse ;  /* 0x000000021d1d7220 */ /* 0x080fe20000400000 */
[----:B------:R-:W-:Y:S01]  /*16b00*/  ISETP.GT.AND P4, PT, R0, 0x1, P1 ;  /* 0x000000010000780c */ /* 0x000fe20000f84270 */
[----:B------:R-:W-:Y:S01]  /*16b10*/  FMUL R31, R31, R2 ;  /* 0x000000021f1f7220 */ /* 0x000fe20000400000 */
[----:B------:R-:W-:Y:S01]  /*16b20*/  F2FP.TF32.F32.PACK_B R224, R224 ;  /* 0x000000e0ffe0723e */ /* 0x000fe200024050ff */
[-C--:B------:R-:W-:Y:S01]  /*16b30*/  FMUL R33, R33, R2.reuse ;  /* 0x0000000221217220 */ /* 0x080fe20000400000 */
[----:B------:R-:W-:Y:S01]  /*16b40*/  IADD3.X R5, R5, UR11, RZ, P5, !PT ;  /* 0x0000000b05057c10 */ /* 0x000fe2000affe4ff */
[-C--:B------:R-:W-:Y:S01]  /*16b50*/  FMUL R35, R35, R2.reuse ;  /* 0x0000000223237220 */ /* 0x080fe20000400000 */
[----:B------:R-:W-:Y:S01]  /*16b60*/  F2FP.TF32.F32.PACK_B R3, R3 ;  /* 0x00000003ff03723e */ /* 0x000fe200024050ff */
[----:B------:R-:W-:Y:S01]  /*16b70*/  FMUL R37, R37, R2 ;  /* 0x0000000225257220 */ /* 0x000fe20000400000 */
[----:B------:R-:W-:Y:S01]  /*16b80*/  ISETP.GT.AND P0, PT, R16, 0x88, PT ;  /* 0x000000881000780c */ /* 0x000fe20003f04270 */
[----:B------:R-:W-:Y:S01]  /*16b90*/  @P2 STG.E desc[UR36][R6.64+0x3e4], R224 ;  /* 0x0003e4e006002986 */ /* 0x000fe2000c101924 */
[----:B------:R-:W-:-:S02]  /*16ba0*/  F2FP.TF32.F32.PACK_B R25, R25 ;  /* 0x00000019ff19723e */ /* 0x000fc400024050ff */
[C---:B------:R-:W-:Y:S01]  /*16bb0*/  ISETP.GT.AND P2, PT, R0.reuse, RZ, P0 ;  /* 0x000000ff0000720c */ /* 0x040fe20000744270 */
[----:B------:R0:W-:Y:S01]  /*16bc0*/  @P3 STG.E desc[UR36][R4.64], R3 ;  /* 0x0000000304003986 */ /* 0x0001e2000c101924 */
[----:B------:R-:W-:Y:S01]  /*16bd0*/  ISETP.GT.AND P3, PT, R0, 0x1, P0 ;  /* 0x000000010000780c */ /* 0x000fe20000764270 */
[-C--:B------:R-:W-:Y:S01]  /*16be0*/  FMUL R13, R26, R2.reuse ;  /* 0x000000021a0d7220 */ /* 0x080fe20000400000 */
[----:B------:R-:W-:Y:S01]  /*16bf0*/  IADD3 R10, P5, R4, UR5, RZ ;  /* 0x00000005040a7c10 */ /* 0x000fe2000ffbe0ff */
[----:B------:R-:W-:Y:S01]  /*16c00*/  @P4 STG.E desc[UR36][R4.64+0x4], R25 ;  /* 0x0000041904004986 */ /* 0x000fe2000c101924 */
[----:B------:R-:W-:Y:S02]  /*16c10*/  ISETP.GT.AND P4, PT, R0, 0x8, P1 ;  /* 0x000000080000780c */ /* 0x000fe40000f84270 */
[----:B------:R-:W-:Y:S01]  /*16c20*/  IADD3.X R11, R5, UR4, RZ, P5, !PT ;  /* 0x00000004050b7c10 */ /* 0x000fe2000affe4ff */
[-C--:B------:R-:W-:Y:S01]  /*16c30*/  FMUL R39, R39, R2.reuse ;  /* 0x0000000227277220 */ /* 0x080fe20000400000 */
[----:B------:R-:W-:Y:S01]  /*16c40*/  F2FP.TF32.F32.PACK_B R13, R13 ;  /* 0x0000000dff0d723e */ /* 0x000fe200024050ff */
[-C--:B------:R-:W-:Y:S01]  /*16c50*/  FMUL R15, R28, R2.reuse ;  /* 0x000000021c0f7220 */ /* 0x080fe20000400000 */
[----:B------:R-:W-:Y:S01]  /*16c60*/  F2FP.TF32.F32.PACK_B R27, R27 ;  /* 0x0000001bff1b723e */ /* 0x000fe200024050ff */
[----:B------:R-:W-:Y:S01]  /*16c70*/  FMUL R41, R41, R2 ;  /* 0x0000000229297220 */ /* 0x000fe20000400000 */
[----:B------:R-:W-:Y:S01]  /*16c80*/  ISETP.GT.AND P5, PT, R0, 0x9, P1 ;  /* 0x000000090000780c */ /* 0x000fe20000fa4270 */
[----:B------:R-:W-:Y:S01]  /*16c90*/  @P2 STG.E desc[UR36][R10.64], R13 ;  /* 0x0000000d0a002986 */ /* 0x000fe2000c101924 */
[----:B------:R-:W-:-:S03]  /*16ca0*/  F2FP.TF32.F32.PACK_B R15, R15 ;  /* 0x0000000fff0f723e */ /* 0x000fc600024050ff */
[----:B------:R1:W-:Y:S01]  /*16cb0*/  @P3 STG.E desc[UR36][R10.64+0x4], R27 ;  /* 0x0000041b0a003986 */ /* 0x0003e2000c101924 */
[----:B------:R-:W-:Y:S01]  /*16cc0*/  ISETP.GT.AND P3, PT, R0, 0x8, P0 ;  /* 0x000000080000780c */ /* 0x000fe20000764270 */
[-C--:B0-----:R-:W-:Y:S01]  /*16cd0*/  FMUL R3, R30, R2.reuse ;  /* 0x000000021e037220 */ /* 0x081fe20000400000 */
[----:B------:R-:W-:Y:S01]  /*16ce0*/  IADD3 R6, P2, R4, UR5, RZ ;  /* 0x0000000504067c10 */ /* 0x000fe2000ff5e0ff */
[----:B------:R-:W-:Y:S01]  /*16cf0*/  @P4 STG.E desc[UR36][R4.64+0x20], R15 ;  /* 0x0000200f04004986 */ /* 0x000fe2000c101924 */
[----:B------:R-:W-:Y:S02]  /*16d00*/  ISETP.GT.AND P4, PT, R0, 0x9, P0 ;  /* 0x000000090000780c */ /* 0x000fe40000784270 */
[----:B------:R-:W-:Y:S01]  /*16d10*/  F2FP.TF32.F32.PACK_B R29, R29 ;  /* 0x0000001dff1d723e */ /* 0x000fe200024050ff */
[-C--:B------:R-:W-:Y:S01]  /*16d20*/  FMUL R43, R43, R2.reuse ;  /* 0x000000022b2b7220 */ /* 0x080fe20000400000 */
[----:B------:R-:W-:Y:S01]  /*16d30*/  IADD3.X R7, R5, UR4, RZ, P2, !PT ;  /* 0x0000000405077c10 */ /* 0x000fe200097fe4ff */
[----:B------:R-:W-:Y:S01]  /*16d40*/  FMUL R45, R45, R2 ;  /* 0x000000022d2d7220 */ /* 0x000fe20000400000 */
[----:B------:R-:W-:Y:S01]  /*16d50*/  F2FP.TF32.F32.PACK_B R3, R3 ;  /* 0x00000003ff03723e */ /* 0x000fe200024050ff */
[----:B------:R-:W-:Y:S01]  /*16d60*/  @P5 STG.E desc[UR36][R4.64+0x24], R29 ;  /* 0x0000241d04005986 */ /* 0x000fe2000c101924 */
[----:B------:R-:W-:-:S03]  /*16d70*/  F2FP.TF32.F32.PACK_B R31, R31 ;  /* 0x0000001fff1f723e */ /* 0x000fc600024050ff */
[----:B------:R0:W-:Y:S01]  /*16d80*/  @P3 STG.E desc[UR36][R6.64+0x20], R3 ;  /* 0x0000200306003986 */ /* 0x0001e2000c101924 */
[C---:B------:R-:W-:Y:S02]  /*16d90*/  ISETP.GT.AND P3, PT, R0.reuse, 0x10, P0 ;  /* 0x000000100000780c */ /* 0x040fe40000764270 */
[C---:B------:R-:W-:Y:S01]  /*16da0*/  ISETP.GT.AND P5, PT, R0.reuse, 0x10, P1 ;  /* 0x000000100000780c */ /* 0x040fe20000fa4270 */
[----:B------:R-:W-:Y:S01]  /*16db0*/  @P4 STG.E desc[UR36][R8.64+0x24], R31 ;  /* 0x0000241f08004986 */ /* 0x000fe2000c101924 */
[----:B------:R-:W-:Y:S01]  /*16dc0*/  ISETP.GT.AND P2, PT, R0, 0x11, P1 ;  /* 0x000000110000780c */ /* 0x000fe20000f44270 */
[-C--:B------:R-:W-:Y:S01]  /*16dd0*/  FMUL R19, R32, R2.reuse ;  /* 0x0000000220137220 */ /* 0x080fe20000400000 */
[----:B------:R-:W-:Y:S01]  /*16de0*/  ISETP.GT.AND P4, PT, R0, 0x11, P0 ;  /* 0x000000110000780c */ /* 0x000fe20000784270 */
[-C--:B-1----:R-:W-:Y:S01]  /*16df0*/  FMUL R11, R34, R2.reuse ;  /* 0x00000002220b7220 */ /* 0x082fe20000400000 */
[----:B------:R-:W-:Y:S01]  /*16e00*/  F2FP.TF32.F32.PACK_B R33, R33 ;  /* 0x00000021ff21723e */ /* 0x000fe200024050ff */
[-C--:B------:R-:W-:Y:S01]  /*16e10*/  FMUL R47, R47, R2.reuse ;  /* 0x000000022f2f7220 */ /* 0x080fe20000400000 */
[----:B------:R-:W-:Y:S01]  /*16e20*/  F2FP.TF32.F32.PACK_B R19, R19 ;  /* 0x00000013ff13723e */ /* 0x000fe200024050ff */
[----:B------:R-:W-:Y:S01]  /*16e30*/  FMUL R49, R49, R2 ;  /* 0x0000000231317220 */ /* 0x000fe20000400000 */
[----:B------:R-:W-:Y:S01]  /*16e40*/  F2FP.TF32.F32.PACK_B R11, R11 ;  /* 0x0000000bff0b723e */ /* 0x000fe200024050ff */
[----:B0-----:R-:W-:-:S02]  /*16e50*/  @P3 IMAD.MOV.U32 R6, RZ, RZ, R8 ;  /* 0x000000ffff063224 */ /* 0x001fc400078e0008 */
[----:B------:R-:W-:Y:S01]  /*16e60*/  FMUL R51, R51, R2 ;  /* 0x0000000233337220 */ /* 0x000fe20000400000 */
[----:B------:R-:W-:Y:S01]  /*16e70*/  @P3 IMAD.MOV.U32 R7, RZ, RZ, R9 ;  /* 0x000000ffff073224 */ /* 0x000fe200078e0009 */
[----:B------:R-:W-:Y:S01]  /*16e80*/  @P5 STG.E desc[UR36][R4.64+0x40], R19 ;  /* 0x0000401304005986 */ /* 0x000fe2000c101924 */
[----:B------:R-:W-:-:S03]  /*16e90*/  F2FP.TF32.F32.PACK_B R35, R35 ;  /* 0x00000023ff23723e */ /* 0x000fc600024050ff */
[----:B------:R-:W-:Y:S04]  /*16ea0*/  @P2 STG.E desc[UR36][R4.64+0x44], R33 ;  /* 0x0000442104002986 */ /* 0x000fe8000c101924 */
[----:B------:R0:W-:Y:S01]  /*16eb0*/  @P3 STG.E desc[UR36][R6.64+0x40], R11 ;  /* 0x0000400b06003986 */ /* 0x0001e2000c101924 */
[C---:B------:R-:W-:Y:S02]  /*16ec0*/  ISETP.GT.AND P3, PT, R0.reuse, 0x18, P0 ;  /* 0x000000180000780c */ /* 0x040fe40000764270 */
[C---:B------:R-:W-:Y:S01]  /*16ed0*/  ISETP.GT.AND P5, PT, R0.reuse, 0x18, P1 ;  /* 0x000000180000780c */ /* 0x040fe20000fa4270 */
[-C--:B------:R-:W-:Y:S01]  /*16ee0*/  FMUL R53, R53, R2.reuse ;  /* 0x0000000235357220 */ /* 0x080fe20000400000 */
[----:B------:R-:W-:Y:S01]  /*16ef0*/  ISETP.GT.AND P2, PT, R0, 0x19, P1 ;  /* 0x000000190000780c */ /* 0x000fe20000f44270 */
[-C--:B------:R-:W-:Y:S01]  /*16f00*/  FMUL R55, R55, R2.reuse ;  /* 0x0000000237377220 */ /* 0x080fe20000400000 */
[-C--:B------:R-:W-:Y:S01]  /*16f10*/  FMUL R57, R57, R2.reuse ;  /* 0x0000000239397220 */ /* 0x080fe20000400000 */
[-C--:B------:R-:W-:Y:S01]  /*16f20*/  FMUL R59, R59, R2.reuse ;  /* 0x000000023b3b7220 */ /* 0x080fe20000400000 */
[-C--:B------:R-:W-:Y:S01]  /*16f30*/  FMUL R61, R61, R2.reuse ;  /* 0x000000023d3d7220 */ /* 0x080fe20000400000 */
[-C--:B------:R-:W-:Y:S01]  /*16f40*/  FMUL R63, R63, R2.reuse ;  /* 0x000000023f3f7220 */ /* 0x080fe20000400000 */
[----:B------:R-:W-:Y:S01]  /*16f50*/  FMUL R65, R65, R2 ;  /* 0x0000000241417220 */ /* 0x000fe20000400000 */
[----:B0-----:R-:W-:Y:S01]  /*16f60*/  @P4 MOV R6, R8 ;  /* 0x0000000800064202 */ /* 0x001fe20000000f00 */
[----:B------:R-:W-:-:S02]  /*16f70*/  @P4 IMAD.MOV.U32 R7, RZ, RZ, R9 ;  /* 0x000000ffff074224 */ /* 0x000fc400078e0009 */
[-C--:B------:R-:W-:Y:S01]  /*16f80*/  FMUL R13, R36, R2.reuse ;  /* 0x00000002240d7220 */ /* 0x080fe20000400000 */
[-C--:B------:R-:W-:Y:S01]  /*16f90*/  FMUL R3, R38, R2.reuse ;  /* 0x0000000226037220 */ /* 0x080fe20000400000 */
[-C--:B------:R-:W-:Y:S01]  /*16fa0*/  FMUL R67, R67, R2.reuse ;  /* 0x0000000243437220 */ /* 0x080fe20000400000 */
[-C--:B------:R-:W-:Y:S01]  /*16fb0*/  FMUL R69, R69, R2.reuse ;  /* 0x0000000245457220 */ /* 0x080fe20000400000 */
[----:B------:R0:W-:Y:S01]  /*16fc0*/  @P4 STG.E desc[UR36][R6.64+0x44], R35 ;  /* 0x0000442306004986 */ /* 0x0001e2000c101924 */
[----:B------:R-:W-:Y:S02]  /*16fd0*/  ISETP.GT.AND P4, PT, R0, 0x19, P0 ;  /* 0x000000190000780c */ /* 0x000fe40000784270 */
[----:B------:R-:W-:Y:S01]  /*16fe0*/  F2FP.TF32.F32.PACK_B R13, R13 ;  /* 0x0000000dff0d723e */ /* 0x000fe200024050ff */
[-C--:B------:R-:W-:Y:S01]  /*16ff0*/  FMUL R71, R71, R2.reuse ;  /* 0x0000000247477220 */ /* 0x080fe20000400000 */
[----:B------:R-:W-:Y:S01]  /*17000*/  F2FP.TF32.F32.PACK_B R37, R37 ;  /* 0x00000025ff25723e */ /* 0x000fe200024050ff */
[----:B------:R-:W-:Y:S01]  /*17010*/  FMUL R73, R73, R2 ;  /* 0x0000000249497220 */ /* 0x000fe20000400000 */
[----:B------:R-:W-:Y:S01]  /*17020*/  F2FP.TF32.F32.PACK_B R3, R3 ;  /* 0x00000003ff03723e */ /* 0x000fe200024050ff */
[----:B------:R-:W-:Y:S01]  /*17030*/  @P5 STG.E desc[UR36][R4.64+0x60], R13 ;  /* 0x0000600d04005986 */ /* 0x000fe2000c101924 */
[----:B0-----:R-:W-:-:S02]  /*17040*/  @P3 IMAD.MOV.U32 R6, RZ, RZ, R8 ;  /* 0x000000ffff063224 */ /* 0x001fc400078e0008 */
[----:B------:R-:W-:Y:S01]  /*17050*/  FMUL R75, R75, R2 ;  /* 0x000000024b4b7220 */ /* 0x000fe20000400000 */
[----:B------:R-:W-:Y:S01]  /*17060*/  @P3 IMAD.MOV.U32 R7, RZ, RZ, R9 ;  /* 0x000000ffff073224 */ /* 0x000fe200078e0009 */
[----:B------:R-:W-:Y:S01]  /*17070*/  @P2 STG.E desc[UR36][R4.64+0x64], R37 ;  /* 0x0000642504002986 */ /* 0x000fe2000c101924 */
[----:B------:R-:W-:-:S03]  /*17080*/  F2FP.TF32.F32.PACK_B R39, R39 ;  /* 0x00000027ff27723e */ /* 0x000fc600024050ff */
[----:B------:R0:W-:Y:S01]  /*17090*/  @P3 STG.E desc[UR36][R6.64+0x60], R3 ;  /* 0x0000600306003986 */ /* 0x0001e2000c101924 */
[C---:B------:R-:W-:Y:S02]  /*170a0*/  ISETP.GT.AND P3, PT, R0.reuse, 0x20, P0 ;  /* 0x000000200000780c */ /* 0x040fe40000764270 */
[C---:B------:R-:W-:Y:S01]  /*170b0*/  ISETP.GT.AND P5, PT, R0.reuse, 0x20, P1 ;  /* 0x000000200000780c */ /* 0x040fe20000fa4270 */
[-C--:B------:R-:W-:Y:S01]  /*170c0*/  FMUL R77, R77, R2.reuse ;  /* 0x000000024d4d7220 */ /* 0x080fe20000400000 */
[----:B------:R-:W-:Y:S01]  /*170d0*/  ISETP.GT.AND P2, PT, R0, 0x21, P1 ;  /* 0x000000210000780c */ /* 0x000fe20000f44270 */
[-C--:B------:R-:W-:Y:S01]  /*170e0*/  FMUL R79, R79, R2.reuse ;  /* 0x000000024f4f7220 */ /* 0x080fe20000400000 */
[-C--:B------:R-:W-:Y:S01]  /*170f0*/  FMUL R81, R81, R2.reuse ;  /* 0x0000000251517220 */ /* 0x080fe20000400000 */
[----:B------:R-:W-:Y:S01]  /*17100*/  FMUL R83, R83, R2 ;  /* 0x0000000253537220 */ /* 0x000fe20000400000 */
[----:B------:R-:W2:Y:S01]  /*17110*/  LDL.LU R146, [R1+0x22c] ;  /* 0x00022c0001927983 */ /* 0x000ea20000300800 */
[----:B0-----:R-:W-:-:S02]  /*17120*/  @P4 IMAD.MOV.U32 R6, RZ, RZ, R8 ;  /* 0x000000ffff064224 */ /* 0x001fc400078e0008 */
[----:B------:R-:W-:Y:S02]  /*17130*/  @P4 IMAD.MOV.U32 R7, RZ, RZ, R9 ;  /* 0x000000ffff074224 */ /* 0x000fe400078e0009 */
[-C--:B------:R-:W-:Y:S01]  /*17140*/  FMUL R11, R40, R2.reuse ;  /* 0x00000002280b7220 */ /* 0x080fe20000400000 */
[-C--:B------:R-:W-:Y:S01]  /*17150*/  FMUL R13, R42, R2.reuse ;  /* 0x000000022a0d7220 */ /* 0x080fe20000400000 */
[----:B------:R-:W-:Y:S02]  /*17160*/  F2FP.TF32.F32.PACK_B R41, R41 ;  /* 0x00000029ff29723e */ /* 0x000fe400024050ff */
[----:B------:R-:W-:Y:S01]  /*17170*/  F2FP.TF32.F32.PACK_B R43, R43 ;  /* 0x0000002bff2b723e */ /* 0x000fe200024050ff */
[----:B------:R0:W-:Y:S01]  /*17180*/  @P4 STG.E desc[UR36][R6.64+0x64], R39 ;  /* 0x0000642706004986 */ /* 0x0001e2000c101924 */
[----:B------:R-:W-:Y:S02]  /*17190*/  ISETP.GT.AND P4, PT, R0, 0x21, P0 ;  /* 0x000000210000780c */ /* 0x000fe40000784270 */
[----:B------:R-:W-:Y:S01]  /*171a0*/  F2FP.TF32.F32.PACK_B R11, R11 ;  /* 0x0000000bff0b723e */ /* 0x000fe200024050ff */
[----:B------:R-:W-:Y:S01]  /*171b0*/  FMUL R3, R44, R2 ;  /* 0x000000022c037220 */ /* 0x000fe20000400000 */
[----:B------:R-:W-:Y:S01]  /*171c0*/  F2FP.TF32.F32.PACK_B R13, R13 ;  /* 0x0000000dff0d723e */ /* 0x000fe200024050ff */
[----:B------:R-:W-:Y:S01]  /*171d0*/  @P2 STG.E desc[UR36][R4.64+0x84], R41 ;  /* 0x0000842904002986 */ /* 0x000fe2000c101924 */
[----:B------:R-:W-:-:S02]  /*171e0*/  F2FP.TF32.F32.PACK_B R45, R45 ;  /* 0x0000002dff2d723e */ /* 0x000fc400024050ff */
[----:B------:R-:W-:Y:S01]  /*171f0*/  F2FP.TF32.F32.PACK_B R47, R47 ;  /* 0x0000002fff2f723e */ /* 0x000fe200024050ff */
[----:B------:R-:W3:Y:S01]  /*17200*/  LDL.LU R147, [R1+0x228] ;  /* 0x0002280001937983 */ /* 0x000ee20000300800 */
[----:B0-----:R-:W-:Y:S02]  /*17210*/  @P3 IMAD.MOV.U32 R6, RZ, RZ, R8 ;  /* 0x000000ffff063224 */ /* 0x001fe400078e0008 */
[----:B------:R-:W-:Y:S01]  /*17220*/  @P3 IMAD.MOV.U32 R7, RZ, RZ, R9 ;  /* 0x000000ffff073224 */ /* 0x000fe200078e0009 */
[----:B------:R0:W-:Y:S04]  /*17230*/  @P5 STG.E desc[UR36][R4.64+0x80], R11 ;  /* 0x0000800b04005986 */ /* 0x0001e8000c101924 */
[----:B------:R1:W-:Y:S01]  /*17240*/  @P3 STG.E desc[UR36][R6.64+0x80], R13 ;  /* 0x0000800d06003986 */ /* 0x0003e2000c101924 */
[----:B------:R-:W-:-:S02]  /*17250*/  ISETP.GT.AND P3, PT, R0, 0x28, P0 ;  /* 0x000000280000780c */ /* 0x000fc40000764270 */
[C---:B------:R-:W-:Y:S01]  /*17260*/  ISETP.GT.AND P5, PT, R0.reuse, 0x28, P1 ;  /* 0x000000280000780c */ /* 0x040fe20000fa4270 */
[----:B------:R-:W4:Y:S01]  /*17270*/  LDL.LU R148, [R1+0x224] ;  /* 0x0002240001947983 */ /* 0x000f220000300800 */
[----:B------:R-:W-:Y:S01]  /*17280*/  ISETP.GT.AND P2, PT, R0, 0x29, P1 ;  /* 0x000000290000780c */ /* 0x000fe20000f44270 */
[-C--:B0-----:R-:W-:Y:S01]  /*17290*/  FMUL R11, R46, R2.reuse ;  /* 0x000000022e0b7220 */ /* 0x081fe20000400000 */
[----:B------:R-:W-:Y:S01]  /*172a0*/  F2FP.TF32.F32.PACK_B R3, R3 ;  /* 0x00000003ff03723e */ /* 0x000fe200024050ff */
[----:B------:R-:W4:Y:S01]  /*172b0*/  LDL.LU R149, [R1+0x220] ;  /* 0x0002200001957983 */ /* 0x000f220000300800 */
[----:B-1----:R-:W-:Y:S02]  /*172c0*/  @P4 IMAD.MOV.U32 R6, RZ, RZ, R8 ;  /* 0x000000ffff064224 */ /* 0x002fe400078e0008 */
[----:B------:R-:W-:Y:S01]  /*172d0*/  @P4 IMAD.MOV.U32 R7, RZ, RZ, R9 ;  /* 0x000000ffff074224 */ /* 0x000fe200078e0009 */
[----:B------:R-:W-:Y:S01]  /*172e0*/  F2FP.TF32.F32.PACK_B R11, R11 ;  /* 0x0000000bff0b723e */ /* 0x000fe200024050ff */
[-C--:B------:R-:W-:Y:S01]  /*172f0*/  FMUL R13, R48, R2.reuse ;  /* 0x00000002300d7220 */ /* 0x080fe20000400000 */
[----:B------:R-:W-:Y:S01]  /*17300*/  F2FP.TF32.F32.PACK_B R49, R49 ;  /* 0x00000031ff31723e */ /* 0x000fe200024050ff */
[----:B------:R-:W-:Y:S01]  /*17310*/  FMUL R85, R85, R2 ;  /* 0x0000000255557220 */ /* 0x000fe20000400000 */
[----:B------:R0:W-:Y:S01]  /*17320*/  @P4 STG.E desc[UR36][R6.64+0x84], R43 ;  /* 0x0000842b06004986 */ /* 0x0001e2000c101924 */
[----:B------:R-:W-:-:S03]  /*17330*/  ISETP.GT.AND P4, PT, R0, 0x29, P0 ;  /* 0x000000290000780c */ /* 0x000fc60000784270 */
[----:B------:R1:W-:Y:S04]  /*17340*/  @P5 STG.E desc[UR36][R4.64+0xa0], R3 ;  /* 0x0000a00304005986 */ /* 0x0003e8000c101924 */
[----:B------:R-:W-:Y:S01]  /*17350*/  @P2 STG.E desc[UR36][R4.64+0xa4], R45 ;  /* 0x0000a42d04002986 */ /* 0x000fe2000c101924 */
[----:B0-----:R-:W-:Y:S01]  /*17360*/  @P3 IMAD.MOV.U32 R6, RZ, RZ, R8 ;  /* 0x000000ffff063224 */ /* 0x001fe200078e0008 */
[----:B------:R-:W-:Y:S01]  /*17370*/  F2FP.TF32.F32.PACK_B R51, R51 ;  /* 0x00000033ff33723e */ /* 0x000fe200024050ff */
[----:B------:R-:W-:Y:S01]  /*17380*/  @P3 IMAD.MOV.U32 R7, RZ, RZ, R9 ;  /* 0x000000ffff073224 */ /* 0x000fe200078e0009 */
[----:B------:R-:W-:Y:S01]  /*17390*/  F2FP.TF32.F32.PACK_B R53, R53 ;  /* 0x00000035ff35723e */ /* 0x000fe200024050ff */
[----:B------:R-:W4:Y:S04]  /*173a0*/  LDL.LU R150, [R1+0x21c] ;  /* 0x00021c0001967983 */ /* 0x000f280000300800 */
[----:B------:R0:W-:Y:S01]  /*173b0*/  @P3 STG.E desc[UR36][R6.64+0xa0], R11 ;  /* 0x0000a00b06003986 */ /* 0x0001e2000c101924 */
[----:B------:R-:W-:-:S02]  /*173c0*/  ISETP.GT.AND P3, PT, R0, 0x30, P0 ;  /* 0x000000300000780c */ /* 0x000fc40000764270 */
[----:B------:R-:W-:Y:S01]  /*173d0*/  ISETP.GT.AND P5, PT, R0, 0x30, P1 ;  /* 0x000000300000780c */ /* 0x000fe20000fa4270 */
[----:B-1----:R-:W-:Y:S01]  /*173e0*/  FMUL R3, R50, R2 ;  /* 0x0000000232037220 */ /* 0x002fe20000400000 */
[----:B------:R-:W-:Y:S01]  /*173f0*/  ISETP.GT.AND P2, PT, R0, 0x31, P1 ;  /* 0x000000310000780c */ /* 0x000fe20000f44270 */
[----:B------:R-:W4:Y:S01]  /*17400*/  LDL.LU R151, [R1+0x218] ;  /* 0x0002180001977983 */ /* 0x000f220000300800 */
[----:B0-----:R-:W-:Y:S01]  /*17410*/  @P4 MOV R6, R8 ;  /* 0x0000000800064202 */ /* 0x001fe20000000f00 */
        /* <DEDUP_REMOVED lines=13> */
[-C--:B------:R-:W-:Y:S01]  /*174f0*/  FMUL R89, R89, R2.reuse ;  /* 0x0000000259597220 */ /* 0x080fe20000400000 */
[----:B------:R-:W-:Y:S01]  /*17500*/  F2FP.TF32.F32.PACK_B R59, R59 ;  /* 0x0000003bff3b723e */ /* 0x000fe200024050ff */
[----:B------:R-:W-:Y:S01]  /*17510*/  FMUL R91, R91, R2 ;  /* 0x000000025b5b7220 */ /* 0x000fe20000400000 */
[----:B------:R0:W-:Y:S01]  /*17520*/  @P3 STG.E desc[UR36][R6.64+0xc0], R3 ;  /* 0x0000c00306003986 */ /* 0x0001e2000c101924 */
[----:B------:R-:W-:-:S02]  /*17530*/  ISETP.GT.AND P3, PT, R0, 0x38, P0 ;  /* 0x000000380000780c */ /* 0x000fc40000764270 */
[C---:B------:R-:W-:Y:S01]  /*17540*/  ISETP.GT.AND P5, PT, R0.reuse, 0x38, P1 ;  /* 0x000000380000780c */ /* 0x040fe20000fa4270 */
[-C--:B------:R-:W-:Y:S01]  /*17550*/  FMUL R93, R93, R2.reuse ;  /* 0x000000025d5d7220 */ /* 0x080fe20000400000 */
[----:B------:R-:W-:Y:S01]  /*17560*/  ISETP.GT.AND P2, PT, R0, 0x39, P1 ;  /* 0x000000390000780c */ /* 0x000fe20000f44270 */
[----:B------:R2:W5:Y:S01]  /*17570*/  LDL.LU R152, [R1+0x214] ;  /* 0x0002140001987983 */ /* 0x0005620000300800 */
[-C--:B-1----:R-:W-:Y:S01]  /*17580*/  FMUL R13, R54, R2.reuse ;  /* 0x00000002360d7220 */ /* 0x082fe20000400000 */
[----:B------:R-:W-:Y:S02]  /*17590*/  F2FP.TF32.F32.PACK_B R11, R11 ;  /* 0x0000000bff0b723e */ /* 0x000fe400024050ff */
[----:B------:R-:W-:Y:S01]  /*175a0*/  F2FP.TF32.F32.PACK_B R61, R61 ;  /* 0x0000003dff3d723e */ /* 0x000fe200024050ff */
[----:B------:R1:W5:Y:S01]  /*175b0*/  LDL.LU R17, [R1+0x210] ;  /* 0x0002100001117983 */ /* 0x0003620000300800 */
[----:B0-----:R-:W-:Y:S02]  /*175c0*/  @P4 IMAD.MOV.U32 R6, RZ, RZ, R8 ;  /* 0x000000ffff064224 */ /* 0x001fe400078e0008 */
[----:B------:R-:W-:Y:S01]  /*175d0*/  @P4 IMAD.MOV.U32 R7, RZ, RZ, R9 ;  /* 0x000000ffff074224 */ /* 0x000fe200078e0009 */
[----:B------:R-:W-:Y:S01]  /*175e0*/  F2FP.TF32.F32.PACK_B R13, R13 ;  /* 0x0000000dff0d723e */ /* 0x000fe200024050ff */
[----:B------:R-:W-:Y:S01]  /*175f0*/  FMUL R3, R56, R2 ;  /* 0x0000000238037220 */ /* 0x000fe20000400000 */
[----:B------:R-:W-:Y:S01]  /*17600*/  F2FP.TF32.F32.PACK_B R63, R63 ;  /* 0x0000003fff3f723e */ /* 0x000fe200024050ff */
[----:B------:R1:W5:Y:S04]  /*17610*/  LDL.LU R16, [R1+0x20c] ;  /* 0x00020c0001107983 */ /* 0x0003680000300800 */
[----:B------:R0:W-:Y:S01]  /*17620*/  @P4 STG.E desc[UR36][R6.64+0xc4], R51 ;  /* 0x0000c43306004986 */ /* 0x0001e2000c101924 */
[----:B------:R-:W-:-:S03]  /*17630*/  ISETP.GT.AND P4, PT, R0, 0x39, P0 ;  /* 0x000000390000780c */ /* 0x000fc60000784270 */
[----:B------:R-:W-:Y:S04]  /*17640*/  @P5 STG.E desc[UR36][R4.64+0xe0], R11 ;  /* 0x0000e00b04005986 */ /* 0x000fe8000c101924 */
[----:B------:R-:W-:Y:S01]  /*17650*/  @P2 STG.E desc[UR36][R4.64+0xe4], R53 ;  /* 0x0000e43504002986 */ /* 0x000fe2000c101924 */
[----:B0-----:R-:W-:Y:S02]  /*17660*/  @P3 IMAD.MOV.U32 R6, RZ, RZ, R8 ;  /* 0x000000ffff063224 */ /* 0x001fe400078e0008 */
[----:B------:R-:W-:-:S05]  /*17670*/  @P3 IMAD.MOV.U32 R7, RZ, RZ, R9 ;  /* 0x000000ffff073224 */ /* 0x000fca00078e0009 */
[----:B------:R0:W-:Y:S01]  /*17680*/  @P3 STG.E desc[UR36][R6.64+0xe0], R13 ;  /* 0x0000e00d06003986 */ /* 0x0001e2000c101924 */
[C---:B------:R-:W-:Y:S02]  /*17690*/  ISETP.GT.AND P3, PT, R0.reuse, 0x40, P0 ;  /* 0x000000400000780c */ /* 0x040fe40000764270 */
[C---:B------:R-:W-:Y:S02]  /*176a0*/  ISETP.GT.AND P5, PT, R0.reuse, 0x40, P1 ;  /* 0x000000400000780c */ /* 0x040fe40000fa4270 */
[----:B------:R-:W-:Y:S01]  /*176b0*/  ISETP.GT.AND P2, PT, R0, 0x41, P1 ;  /* 0x000000410000780c */ /* 0x000fe20000f44270 */
[----:B0-----:R-:W-:Y:S02]  /*176c0*/  @P4 IMAD.MOV.U32 R6, RZ, RZ, R8 ;  /* 0x000000ffff064224 */ /* 0x001fe400078e0008 */
[----:B------:R-:W-:Y:S02]  /*176d0*/  @P4 IMAD.MOV.U32 R7, RZ, RZ, R9 ;  /* 0x000000ffff074224 */ /* 0x000fe400078e0009 */
[----:B------:R-:W-:-:S03]  /*176e0*/  FMUL R11, R58, R2 ;  /* 0x000000023a0b7220 */ /* 0x000fc60000400000 */
[----:B------:R0:W-:Y:S01]  /*176f0*/  @P4 STG.E desc[UR36][R6.64+0xe4], R55 ;  /* 0x0000e43706004986 */ /* 0x0001e2000c101924 */
[C---:B------:R-:W-:Y:S02]  /*17700*/  ISETP.GT.AND P4, PT, R0.reuse, 0x41, P0 ;  /* 0x000000410000780c */ /* 0x040fe40000784270 */
[----:B------:R-:W-:Y:S02]  /*17710*/  F2FP.TF32.F32.PACK_B R3, R3 ;  /* 0x00000003ff03723e */ /* 0x000fe400024050ff */
[----:B------:R-:W-:Y:S01]  /*17720*/  F2FP.TF32.F32.PACK_B R11, R11 ;  /* 0x0000000bff0b723e */ /* 0x000fe200024050ff */
[----:B------:R-:W-:Y:S01]  /*17730*/  @P2 STG.E desc[UR36][R4.64+0x104], R57 ;  /* 0x0001043904002986 */ /* 0x000fe2000c101924 */
[----:B0-----:R-:W-:Y:S02]  /*17740*/  @P3 IMAD.MOV.U32 R6, RZ, RZ, R8 ;  /* 0x000000ffff063224 */ /* 0x001fe400078e0008 */
[----:B------:R-:W-:Y:S01]  /*17750*/  @P3 IMAD.MOV.U32 R7, RZ, RZ, R9 ;  /* 0x000000ffff073224 */ /* 0x000fe200078e0009 */
[----:B------:R-:W-:Y:S04]  /*17760*/  @P5 STG.E desc[UR36][R4.64+0x100], R3 ;  /* 0x0001000304005986 */ /* 0x000fe8000c101924 */
[----:B------:R0:W-:Y:S01]  /*17770*/  @P3 STG.E desc[UR36][R6.64+0x100], R11 ;  /* 0x0001000b06003986 */ /* 0x0001e2000c101924 */
[----:B------:R-:W-:-:S02]  /*17780*/  ISETP.GT.AND P3, PT, R0, 0x48, P0 ;  /* 0x000000480000780c */ /* 0x000fc40000764270 */
[C---:B------:R-:W-:Y:S02]  /*17790*/  ISETP.GT.AND P5, PT, R0.reuse, 0x48, P1 ;  /* 0x000000480000780c */ /* 0x040fe40000fa4270 */
[----:B------:R-:W-:Y:S02]  /*177a0*/  ISETP.GT.AND P2, PT, R0, 0x49, P1 ;  /* 0x000000490000780c */ /* 0x000fe40000f44270 */
[----:B0-----:R-:W-:Y:S01]  /*177b0*/  @P4 MOV R6, R8 ;  /* 0x0000000800064202 */ /* 0x001fe20000000f00 */
[----:B------:R-:W-:Y:S02]  /*177c0*/  @P4 IMAD.MOV.U32 R7, RZ, RZ, R9 ;  /* 0x000000ffff074224 */ /* 0x000fe400078e0009 */
[-C--:B------:R-:W-:Y:S01]  /*177d0*/  FMUL R13, R60, R2.reuse ;  /* 0x000000023c0d7220 */ /* 0x080fe20000400000 */
[----:B------:R-:W-:Y:S02]  /*177e0*/  FMUL R3, R62, R2 ;  /* 0x000000023e037220 */ /* 0x000fe40000400000 */
[----:B------:R0:W-:Y:S01]  /*177f0*/  @P4 STG.E desc[UR36][R6.64+0x104], R59 ;  /* 0x0001043b06004986 */ /* 0x0001e2000c101924 */
[----:B------:R-:W-:-:S02]  /*17800*/  ISETP.GT.AND P4, PT, R0, 0x49, P0 ;  /* 0x000000490000780c */ /* 0x000fc40000784270 */
        /* <DEDUP_REMOVED lines=9> */
[----:B------:R-:W-:Y:S01]  /*178a0*/  ISETP.GT.AND P2, PT, R0, 0x51, P1 ;  /* 0x000000510000780c */ /* 0x000fe20000f44270 */
[----:B0-----:R-:W-:Y:S02]  /*178b0*/  @P4 IMAD.MOV.U32 R6, RZ, RZ, R8 ;  /* 0x000000ffff064224 */ /* 0x001fe400078e0008 */
[----:B------:R-:W-:Y:S02]  /*178c0*/  @P4 IMAD.MOV.U32 R7, RZ, RZ, R9 ;  /* 0x000000ffff074224 */ /* 0x000fe400078e0009 */
[-C--:B------:R-:W-:Y:S01]  /*178d0*/  FMUL R11, R64, R2.reuse ;  /* 0x00000002400b7220 */ /* 0x080fe20000400000 */
[----:B------:R-:W-:Y:S02]  /*178e0*/  FMUL R13, R66, R2 ;  /* 0x00000002420d7220 */ /* 0x000fe40000400000 */
[----:B------:R0:W-:Y:S01]  /*178f0*/  @P4 STG.E desc[UR36][R6.64+0x124], R63 ;  /* 0x0001243f06004986 */ /* 0x0001e2000c101924 */
[----:B------:R-:W-:-:S02]  /*17900*/  ISETP.GT.AND P4, PT, R0, 0x51, P0 ;  /* 0x000000510000780c */ /* 0x000fc40000784270 */
[----:B------:R-:W-:Y:S02]  /*17910*/  F2FP.TF32.F32.PACK_B R11, R11 ;  /* 0x0000000bff0b723e */ /* 0x000fe400024050ff */
[----:B------:R-:W-:Y:S02]  /*17920*/  F2FP.TF32.F32.PACK_B R65, R65 ;  /* 0x00000041ff41723e */ /* 0x000fe400024050ff */
[----:B------:R-:W-:Y:S01]  /*17930*/  F2FP.TF32.F32.PACK_B R13, R13 ;  /* 0x0000000dff0d723e */ /* 0x000fe200024050ff */
[----:B------:R-:W-:Y:S01]  /*17940*/  @P5 STG.E desc[UR36][R4.64+0x140], R11 ;  /* 0x0001400b04005986 */ /* 0x000fe2000c101924 */
[----:B0-----:R-:W-:Y:S02]  /*17950*/  @P3 IMAD.MOV.U32 R6, RZ, RZ, R8 ;  /* 0x000000ffff063224 */ /* 0x001fe400078e0008 */
[----:B------:R-:W-:Y:S01]  /*17960*/  @P3 IMAD.MOV.U32 R7, RZ, RZ, R9 ;  /* 0x000000ffff073224 */ /* 0x000fe200078e0009 */
[----:B------:R-:W-:Y:S01]  /*17970*/  @P2 STG.E desc[UR36][R4.64+0x144], R65 ;  /* 0x0001444104002986 */ /* 0x000fe2000c101924 */
[----:B------:R-:W-:-:S03]  /*17980*/  F2FP.TF32.F32.PACK_B R67, R67 ;  /* 0x00000043ff43723e */ /* 0x000fc600024050ff */
[----:B------:R0:W-:Y:S01]  /*17990*/  @P3 STG.E desc[UR36][R6.64+0x140], R13 ;  /* 0x0001400d06003986 */ /* 0x0001e2000c101924 */
[C---:B------:R-:W-:Y:S02]  /*179a0*/  ISETP.GT.AND P3, PT, R0.reuse, 0x58, P0 ;  /* 0x000000580000780c */ /* 0x040fe40000764270 */
[C---:B------:R-:W-:Y:S02]  /*179b0*/  ISETP.GT.AND P5, PT, R0.reuse, 0x58, P1 ;  /* 0x000000580000780c */ /* 0x040fe40000fa4270 */
[----:B------:R-:W-:Y:S01]  /*179c0*/  ISETP.GT.AND P2, PT, R0, 0x59, P1 ;  /* 0x000000590000780c */ /* 0x000fe20000f44270 */
[----:B0-----:R-:W-:Y:S02]  /*179d0*/  @P4 IMAD.MOV.U32 R6, RZ, RZ, R8 ;  /* 0x000000ffff064224 */ /* 0x001fe400078e0008 */
[----:B------:R-:W-:Y:S02]  /*179e0*/  @P4 IMAD.MOV.U32 R7, RZ, RZ, R9 ;  /* 0x000000ffff074224 */ /* 0x000fe400078e0009 */
[-C--:B------:R-:W-:Y:S01]  /*179f0*/  FMUL R3, R68, R2.reuse ;  /* 0x0000000244037220 */ /* 0x080fe20000400000 */
[----:B------:R-:W-:-:S02]  /*17a00*/  FMUL R11, R70, R2 ;  /* 0x00000002460b7220 */ /* 0x000fc40000400000 */
[----:B------:R0:W-:Y:S01]  /*17a10*/  @P4 STG.E desc[UR36][R6.64+0x144], R67 ;  /* 0x0001444306004986 */ /* 0x0001e2000c101924 */
[----:B------:R-:W-:Y:S02]  /*17a20*/  ISETP.GT.AND P4, PT, R0, 0x59, P0 ;  /* 0x000000590000780c */ /* 0x000fe40000784270 */
        /* <DEDUP_REMOVED lines=11> */
[----:B------:R-:W-:Y:S02]  /*17ae0*/  ISETP.GT.AND P2, PT, R0, 0x61, P1 ;  /* 0x000000610000780c */ /* 0x000fe40000f44270 */
[----:B0-----:R-:W-:Y:S01]  /*17af0*/  @P4 MOV R6, R8 ;  /* 0x0000000800064202 */ /* 0x001fe20000000f00 */
        /* <DEDUP_REMOVED lines=96> */
[----:B------:R-:W-:Y:S01]  /*18100*/  F2FP.TF32.F32.PACK_B R93, R93 ;  /* 0x0000005dff5d723e */ /* 0x000fe200024050ff */
[----:B------:R-:W-:Y:S01]  /*18110*/  FMUL R95, R95, R2 ;  /* 0x000000025f5f7220 */ /* 0x000fe20000400000 */
        /* <DEDUP_REMOVED lines=15> */
[----:B------:R-:W-:Y:S01]  /*18210*/  ISETP.GT.AND P4, PT, R0, 0x91, P0 ;  /* 0x000000910000780c */ /* 0x000fe20000784270 */
[-C--:B------:R-:W-:Y:S01]  /*18220*/  FMUL R3, R98, R2.reuse ;  /* 0x0000000262037220 */ /* 0x080fe20000400000 */
        /* <DEDUP_REMOVED lines=153> */
[-C--:B------:R-:W-:Y:S01]  /*18bc0*/  FMUL R129, R129, R2.reuse ;  /* 0x0000000281817220 */ /* 0x080fe20000400000 */
[----:B0-----:R-:W-:Y:S02]  /*18bd0*/  @P4 IMAD.MOV.U32 R6, RZ, RZ, R8 ;  /* 0x000000ffff064224 */ /* 0x001fe400078e0008 */
[----:B------:R-:W-:Y:S02]  /*18be0*/  @P4 IMAD.MOV.U32 R7, RZ, RZ, R9 ;  /* 0x000000ffff074224 */ /* 0x000fe400078e0009 */
[-C--:B------:R-:W-:Y:S01]  /*18bf0*/  FMUL R3, R128, R2.reuse ;  /* 0x0000000280037220 */ /* 0x080fe20000400000 */
[----:B------:R-:W-:-:S02]  /*18c00*/  FMUL R11, R130, R2 ;  /* 0x00000002820b7220 */ /* 0x000fc40000400000 */
[----:B------:R0:W-:Y:S01]  /*18c10*/  @P4 STG.E desc[UR36][R6.64+0x324], R127 ;  /* 0x0003247f06004986 */ /* 0x0001e2000c101924 */
[C---:B------:R-:W-:Y:S02]  /*18c20*/  ISETP.GT.AND P4, PT, R0.reuse, 0xd1, P0 ;  /* 0x000000d10000780c */ /* 0x040fe40000784270 */
[----:B------:R-:W-:Y:S02]  /*18c30*/  F2FP.TF32.F32.PACK_B R129, R129 ;  /* 0x00000081ff81723e */ /* 0x000fe400024050ff */
[----:B------:R-:W-:Y:S01]  /*18c40*/  F2FP.TF32.F32.PACK_B R3, R3 ;  /* 0x00000003ff03723e */ /* 0x000fe200024050ff */
[-C--:B------:R-:W-:Y:S01]  /*18c50*/  FMUL R131, R131, R2.reuse ;  /* 0x0000000283837220 */ /* 0x080fe20000400000 */
[----:B------:R-:W-:Y:S01]  /*18c60*/  F2FP.TF32.F32.PACK_B R11, R11 ;  /* 0x0000000bff0b723e */ /* 0x000fe200024050ff */
[----:B------:R-:W-:Y:S01]  /*18c70*/  @P2 STG.E desc[UR36][R4.64+0x344], R129 ;  /* 0x0003448104002986 */ /* 0x000fe2000c101924 */
[----:B0-----:R-:W-:Y:S02]  /*18c80*/  @P3 IMAD.MOV.U32 R6, RZ, RZ, R8 ;  /* 0x000000ffff063224 */ /* 0x001fe400078e0008 */
[----:B------:R-:W-:Y:S01]  /*18c90*/  @P3 IMAD.MOV.U32 R7, RZ, RZ, R9 ;  /* 0x000000ffff073224 */ /* 0x000fe200078e0009 */
[----:B------:R-:W-:Y:S01]  /*18ca0*/  @P5 STG.E desc[UR36][R4.64+0x340], R3 ;  /* 0x0003400304005986 */ /* 0x000fe2000c101924 */
[C---:B------:R-:W-:Y:S01]  /*18cb0*/  ISETP.GT.AND P2, PT, R0.reuse, 0xd9, P1 ;  /* 0x000000d90000780c */ /* 0x040fe20000f44270 */
[----:B------:R-:W-:Y:S01]  /*18cc0*/  FMUL R133, R133, R2 ;  /* 0x0000000285857220 */ /* 0x000fe20000400000 */
[----:B------:R-:W-:Y:S01]  /*18cd0*/  F2FP.TF32.F32.PACK_B R131, R131 ;  /* 0x00000083ff83723e */ /* 0x000fe200024050ff */
[----:B------:R0:W-:Y:S01]  /*18ce0*/  @P3 STG.E desc[UR36][R6.64+0x340], R11 ;  /* 0x0003400b06003986 */ /* 0x0001e2000c101924 */
[----:B------:R-:W-:-:S02]  /*18cf0*/  ISETP.GT.AND P3, PT, R0, 0xd8, P0 ;  /* 0x000000d80000780c */ /* 0x000fc40000764270 */
[----:B------:R-:W-:Y:S01]  /*18d00*/  ISETP.GT.AND P5, PT, R0, 0xd8, P1 ;  /* 0x000000d80000780c */ /* 0x000fe20000fa4270 */
[----:B------:R-:W-:Y:S01]  /*18d10*/  FMUL R13, R132, R2 ;  /* 0x00000002840d7220 */ /* 0x000fe20000400000 */
[----:B------:R-:W-:Y:S02]  /*18d20*/  F2FP.TF32.F32.PACK_B R133, R133 ;  /* 0x00000085ff85723e */ /* 0x000fe400024050ff */
[----:B0-----:R-:W-:Y:S01]  /*18d30*/  @P4 MOV R6, R8 ;  /* 0x0000000800064202 */ /* 0x001fe20000000f00 */
[----:B------:R-:W-:Y:S02]  /*18d40*/  @P4 IMAD.MOV.U32 R7, RZ, RZ, R9 ;  /* 0x000000ffff074224 */ /* 0x000fe400078e0009 */
[----:B------:R-:W-:-:S03]  /*18d50*/  FMUL R3, R134, R2 ;  /* 0x0000000286037220 */ /* 0x000fc60000400000 */
[----:B------:R0:W-:Y:S01]  /*18d60*/  @P4 STG.E desc[UR36][R6.64+0x344], R131 ;  /* 0x0003448306004986 */ /* 0x0001e2000c101924 */
[C---:B------:R-:W-:Y:S02]  /*18d70*/  ISETP.GT.AND P4, PT, R0.reuse, 0xd9, P0 ;  /* 0x000000d90000780c */ /* 0x040fe40000784270 */
[----:B------:R-:W-:Y:S01]  /*18d80*/  F2FP.TF32.F32.PACK_B R13, R13 ;  /* 0x0000000dff0d723e */ /* 0x000fe200024050ff */
[----:B------:R-:W-:Y:S01]  /*18d90*/  @P2 STG.E desc[UR36][R4.64+0x364], R133 ;  /* 0x0003648504002986 */ /* 0x000fe2000c101924 */
[----:B------:R-:W-:Y:S01]  /*18da0*/  ISETP.GT.AND P2, PT, R0, 0xe1, P1 ;  /* 0x000000e10000780c */ /* 0x000fe20000f44270 */
[-C--:B------:R-:W-:Y:S01]  /*18db0*/  FMUL R135, R135, R2.reuse ;  /* 0x0000000287877220 */ /* 0x080fe20000400000 */
[----:B------:R-:W-:Y:S01]  /*18dc0*/  F2FP.TF32.F32.PACK_B R3, R3 ;  /* 0x00000003ff03723e */ /* 0x000fe200024050ff */
[----:B------:R-:W-:Y:S01]  /*18dd0*/  FMUL R137, R137, R2 ;  /* 0x0000000289897220 */ /* 0x000fe20000400000 */
[----:B0-----:R-:W-:Y:S02]  /*18de0*/  @P3 IMAD.MOV.U32 R6, RZ, RZ, R8 ;  /* 0x000000ffff063224 */ /* 0x001fe400078e0008 */
[----:B------:R-:W-:Y:S01]  /*18df0*/  @P3 IMAD.MOV.U32 R7, RZ, RZ, R9 ;  /* 0x000000ffff073224 */ /* 0x000fe200078e0009 */
[----:B------:R-:W-:Y:S01]  /*18e00*/  @P5 STG.E desc[UR36][R4.64+0x360], R13 ;  /* 0x0003600d04005986 */ /* 0x000fe2000c101924 */
[----:B------:R-:W-:-:S03]  /*18e10*/  F2FP.TF32.F32.PACK_B R135, R135 ;  /* 0x00000087ff87723e */ /* 0x000fc600024050ff */
[----:B------:R0:W-:Y:S01]  /*18e20*/  @P3 STG.E desc[UR36][R6.64+0x360], R3 ;  /* 0x0003600306003986 */ /* 0x0001e2000c101924 */
[----:B------:R-:W-:Y:S02]  /*18e30*/  F2FP.TF32.F32.PACK_B R137, R137 ;  /* 0x00000089ff89723e */ /* 0x000fe400024050ff */
[C---:B------:R-:W-:Y:S02]  /*18e40*/  ISETP.GT.AND P3, PT, R0.reuse, 0xe0, P0 ;  /* 0x000000e00000780c */ /* 0x040fe40000764270 */
[----:B------:R-:W-:Y:S01]  /*18e50*/  ISETP.GT.AND P5, PT, R0, 0xe0, P1 ;  /* 0x000000e00000780c */ /* 0x000fe20000fa4270 */
[----:B0-----:R-:W-:Y:S02]  /*18e60*/  @P4 IMAD.MOV.U32 R6, RZ, RZ, R8 ;  /* 0x000000ffff064224 */ /* 0x001fe400078e0008 */
[----:B------:R-:W-:Y:S02]  /*18e70*/  @P4 IMAD.MOV.U32 R7, RZ, RZ, R9 ;  /* 0x000000ffff074224 */ /* 0x000fe400078e0009 */
[----:B------:R-:W-:-:S03]  /*18e80*/  FMUL R11, R136, R2 ;  /* 0x00000002880b7220 */ /* 0x000fc60000400000 */
[----:B------:R0:W-:Y:S01]  /*18e90*/  @P4 STG.E desc[UR36][R6.64+0x364], R135 ;  /* 0x0003648706004986 */ /* 0x0001e2000c101924 */
[----:B------:R-:W-:-:S03]  /*18ea0*/  FMUL R13, R138, R2 ;  /* 0x000000028a0d7220 */ /* 0x000fc60000400000 */
[----:B------:R-:W-:Y:S01]  /*18eb0*/  @P2 STG.E desc[UR36][R4.64+0x384], R137 ;  /* 0x0003848904002986 */ /* 0x000fe2000c101924 */
[C---:B------:R-:W-:Y:S02]  /*18ec0*/  ISETP.GT.AND P2, PT, R0.reuse, 0xe1, P0 ;  /* 0x000000e10000780c */ /* 0x040fe40000744270 */
[----:B------:R-:W-:Y:S01]  /*18ed0*/  F2FP.TF32.F32.PACK_B R11, R11 ;  /* 0x0000000bff0b723e */ /* 0x000fe200024050ff */
[-C--:B------:R-:W-:Y:S01]  /*18ee0*/  FMUL R139, R139, R2.reuse ;  /* 0x000000028b8b7220 */ /* 0x080fe20000400000 */
[----:B------:R-:W-:Y:S01]  /*18ef0*/  F2FP.TF32.F32.PACK_B R13, R13 ;  /* 0x0000000dff0d723e */ /* 0x000fe200024050ff */
[--C-:B0-----:R-:W-:Y:S02]  /*18f00*/  @P3 IMAD.MOV.U32 R6, RZ, RZ, R8.reuse ;  /* 0x000000ffff063224 */ /* 0x101fe400078e0008 */
[----:B------:R-:W-:Y:S01]  /*18f10*/  @P3 IMAD.MOV.U32 R7, RZ, RZ, R9 ;  /* 0x000000ffff073224 */ /* 0x000fe200078e0009 */
[----:B------:R-:W-:Y:S01]  /*18f20*/  @P5 STG.E desc[UR36][R4.64+0x380], R11 ;  /* 0x0003800b04005986 */ /* 0x000fe2000c101924 */
[----:B------:R-:W-:Y:S01]  /*18f30*/  ISETP.GT.AND P4, PT, R0, 0xe8, P1 ;  /* 0x000000e80000780c */ /* 0x000fe20000f84270 */
[----:B------:R-:W-:Y:S01]  /*18f40*/  FMUL R3, R140, R2 ;  /* 0x000000028c037220 */ /* 0x000fe20000400000 */
[----:B------:R-:W-:Y:S01]  /*18f50*/  F2FP.TF32.F32.PACK_B R139, R139 ;  /* 0x0000008bff8b723e */ /* 0x000fe200024050ff */
[----:B------:R0:W-:Y:S03]  /*18f60*/  @P3 STG.E desc[UR36][R6.64+0x380], R13 ;  /* 0x0003800d06003986 */ /* 0x0001e6000c101924 */
[----:B------:R-:W-:Y:S01]  /*18f70*/  F2FP.TF32.F32.PACK_B R3, R3 ;  /* 0x00000003ff03723e */ /* 0x000fe200024050ff */
[----:B0-----:R-:W-:-:S02]  /*18f80*/  @P2 IMAD.MOV.U32 R6, RZ, RZ, R8 ;  /* 0x000000ffff062224 */ /* 0x001fc400078e0008 */
[----:B------:R-:W-:-:S05]  /*18f90*/  @P2 IMAD.MOV.U32 R7, RZ, RZ, R9 ;  /* 0x000000ffff072224 */ /* 0x000fca00078e0009 */
[----:B------:R0:W-:Y:S01]  /*18fa0*/  @P2 STG.E desc[UR36][R6.64+0x384], R139 ;  /* 0x0003848b06002986 */ /* 0x0001e2000c101924 */
[C---:B------:R-:W-:Y:S02]  /*18fb0*/  ISETP.GT.AND P2, PT, R0.reuse, 0xe8, P0 ;  /* 0x000000e80000780c */ /* 0x040fe40000744270 */
[C---:B------:R-:W-:Y:S01]  /*18fc0*/  ISETP.GT.AND P5, PT, R0.reuse, 0xe9, P1 ;  /* 0x000000e90000780c */ /* 0x040fe20000fa4270 */
[----:B------:R-:W-:Y:S01]  /*18fd0*/  @P4 STG.E desc[UR36][R4.64+0x3a0], R3 ;  /* 0x0003a00304004986 */ /* 0x000fe2000c101924 */
[----:B------:R-:W-:Y:S01]  /*18fe0*/  ISETP.GT.AND P4, PT, R0, 0xe9, P0 ;  /* 0x000000e90000780c */ /* 0x000fe20000784270 */
[-C--:B------:R-:W-:Y:S01]  /*18ff0*/  FMUL R141, R141, R2.reuse ;  /* 0x000000028d8d7220 */ /* 0x080fe20000400000 */
[-C--:B------:R-:W-:Y:S01]  /*19000*/  FMUL R11, R142, R2.reuse ;  /* 0x000000028e0b7220 */ /* 0x080fe20000400000 */
[----:B------:R-:W-:-:S03]  /*19010*/  FMUL R143, R143, R2 ;  /* 0x000000028f8f7220 */ /* 0x000fc60000400000 */
[----:B------:R-:W-:Y:S02]  /*19020*/  F2FP.TF32.F32.PACK_B R141, R141 ;  /* 0x0000008dff8d723e */ /* 0x000fe400024050ff */
[----:B------:R-:W-:Y:S01]  /*19030*/  F2FP.TF32.F32.PACK_B R11, R11 ;  /* 0x0000000bff0b723e */ /* 0x000fe200024050ff */
[----:B0-----:R-:W-:Y:S02]  /*19040*/  @P2 IMAD.MOV.U32 R6, RZ, RZ, R8 ;  /* 0x000000ffff062224 */ /* 0x001fe400078e0008 */
[--C-:B------:R-:W-:Y:S01]  /*19050*/  @P2 IMAD.MOV.U32 R7, RZ, RZ, R9.reuse ;  /* 0x000000ffff072224 */ /* 0x100fe200078e0009 */
[C---:B------:R-:W-:Y:S01]  /*19060*/  ISETP.GT.AND P3, PT, R0.reuse, 0xf0, P1 ;  /* 0x000000f00000780c */ /* 0x040fe20000f64270 */
[----:B------:R-:W-:Y:S01]  /*19070*/  @P5 STG.E desc[UR36][R4.64+0x3a4], R141 ;  /* 0x0003a48d04005986 */ /* 0x000fe2000c101924 */
[----:B------:R-:W-:Y:S01]  /*19080*/  ISETP.GT.AND P5, PT, R0, 0xf1, P1 ;  /* 0x000000f10000780c */ /* 0x000fe20000fa4270 */
[-C--:B------:R-:W-:Y:S01]  /*19090*/  FMUL R15, R144, R2.reuse ;  /* 0x00000002900f7220 */ /* 0x080fe20000400000 */
[----:B------:R-:W-:Y:S01]  /*190a0*/  F2FP.TF32.F32.PACK_B R143, R143 ;  /* 0x0000008fff8f723e */ /* 0x000fe200024050ff */
[----:B------:R0:W-:Y:S01]  /*190b0*/  @P2 STG.E desc[UR36][R6.64+0x3a0], R11 ;  /* 0x0003a00b06002986 */ /* 0x0001e2000c101924 */
[----:B------:R-:W-:Y:S01]  /*190c0*/  ISETP.GT.AND P2, PT, R0, 0xf0, P0 ;  /* 0x000000f00000780c */ /* 0x000fe20000744270 */
[-C--:B------:R-:W-:Y:S01]  /*190d0*/  FMUL R145, R145, R2.reuse ;  /* 0x0000000291917220 */ /* 0x080fe20000400000 */
[----:B------:R-:W-:Y:S01]  /*190e0*/  F2FP.TF32.F32.PACK_B R15, R15 ;  /* 0x0000000fff0f723e */ /* 0x000fe200024050ff */
[----:B--2---:R-:W-:Y:S01]  /*190f0*/  FMUL R13, R146, R2 ;  /* 0x00000002920d7220 */ /* 0x004fe20000400000 */
[----:B0-----:R-:W-:Y:S01]  /*19100*/  @P4 MOV R6, R8 ;  /* 0x0000000800064202 */ /* 0x001fe20000000f00 */
[----:B------:R-:W-:Y:S01]  /*19110*/  @P4 IMAD.MOV.U32 R7, RZ, RZ, R9 ;  /* 0x000000ffff074224 */ /* 0x000fe200078e0009 */
[----:B------:R-:W-:-:S04]  /*19120*/  F2FP.TF32.F32.PACK_B R145, R145 ;  /* 0x00000091ff91723e */ /* 0x000fc800024050ff */
[----:B------:R0:W-:Y:S01]  /*19130*/  @P4 STG.E desc[UR36][R6.64+0x3a4], R143 ;  /* 0x0003a48f06004986 */ /* 0x0001e2000c101924 */
[----:B------:R-:W-:-:S03]  /*19140*/  ISETP.GT.AND P4, PT, R0, 0xf1, P0 ;  /* 0x000000f10000780c */ /* 0x000fc60000784270 */
[----:B------:R-:W-:Y:S01]  /*19150*/  @P3 STG.E desc[UR36][R4.64+0x3c0], R15 ;  /* 0x0003c00f04003986 */ /* 0x000fe2000c101924 */
[C---:B------:R-:W-:Y:S02]  /*19160*/  ISETP.GT.AND P3, PT, R0.reuse, 0xf8, P1 ;  /* 0x000000f80000780c */ /* 0x040fe40000f64270 */
[C---:B------:R-:W-:Y:S01]  /*19170*/  ISETP.GT.AND P1, PT, R0.reuse, 0xf9, P1 ;  /* 0x000000f90000780c */ /* 0x040fe20000f24270 */
[----:B------:R-:W-:Y:S01]  /*19180*/  @P5 STG.E desc[UR36][R4.64+0x3c4], R145 ;  /* 0x0003c49104005986 */ /* 0x000fe2000c101924 */
[----:B------:R-:W-:Y:S01]  /*19190*/  F2FP.TF32.F32.PACK_B R13, R13 ;  /* 0x0000000dff0d723e */ /* 0x000fe200024050ff */
[----:B---3--:R-:W-:Y:S01]  /*191a0*/  FMUL R147, R147, R2 ;  /* 0x0000000293937220 */ /* 0x008fe20000400000 */
[----:B------:R-:W-:Y:S01]  /*191b0*/  ISETP.GT.AND P5, PT, R0, 0xf8, P0 ;  /* 0x000000f80000780c */ /* 0x000fe200007a4270 */
[----:B0-----:R-:W-:Y:S02]  /*191c0*/  @P2 IMAD.MOV.U32 R6, RZ, RZ, R8 ;  /* 0x000000ffff062224 */ /* 0x001fe400078e0008 */
[----:B------:R-:W-:-:S02]  /*191d0*/  @P2 IMAD.MOV.U32 R7, RZ, RZ, R9 ;  /* 0x000000ffff072224 */ /* 0x000fc400078e0009 */
[-C--:B----4-:R-:W-:Y:S01]  /*191e0*/  FMUL R19, R148, R2.reuse ;  /* 0x0000000294137220 */ /* 0x090fe20000400000 */
[-C--:B------:R-:W-:Y:S01]  /*191f0*/  FMUL R149, R149, R2.reuse ;  /* 0x0000000295957220 */ /* 0x080fe20000400000 */
[----:B------:R-:W-:Y:S01]  /*19200*/  ISETP.GT.AND P0, PT, R0, 0xf9, P0 ;  /* 0x000000f90000780c */ /* 0x000fe20000704270 */
[----:B------:R0:W-:Y:S01]  /*19210*/  @P2 STG.E desc[UR36][R6.64+0x3c0], R13 ;  /* 0x0003c00d06002986 */ /* 0x0001e2000c101924 */
[----:B------:R-:W-:Y:S01]  /*19220*/  F2FP.TF32.F32.PACK_B R147, R147 ;  /* 0x00000093ff93723e */ /* 0x000fe200024050ff */
[-C--:B------:R-:W-:Y:S01]  /*19230*/  FMUL R3, R150, R2.reuse ;  /* 0x0000000296037220 */ /* 0x080fe20000400000 */
[----:B------:R-:W-:Y:S02]  /*19240*/  F2FP.TF32.F32.PACK_B R19, R19 ;  /* 0x00000013ff13723e */ /* 0x000fe400024050ff */
[----:B------:R-:W-:Y:S01]  /*19250*/  F2FP.TF32.F32.PACK_B R149, R149 ;  /* 0x00000095ff95723e */ /* 0x000fe200024050ff */
[----:B------:R-:W-:Y:S01]  /*19260*/  FMUL R151, R151, R2 ;  /* 0x0000000297977220 */ /* 0x000fe20000400000 */
[----:B0-----:R-:W-:-:S02]  /*19270*/  @P4 IMAD.MOV.U32 R6, RZ, RZ, R8 ;  /* 0x000000ffff064224 */ /* 0x001fc400078e0008 */
[----:B------:R-:W-:Y:S01]  /*19280*/  @P4 IMAD.MOV.U32 R7, RZ, RZ, R9 ;  /* 0x000000ffff074224 */ /* 0x000fe200078e0009 */
[----:B------:R-:W-:-:S04]  /*19290*/  F2FP.TF32.F32.PACK_B R3, R3 ;  /* 0x00000003ff03723e */ /* 0x000fc800024050ff */
[----:B------:R-:W-:Y:S01]  /*192a0*/  @P4 STG.E desc[UR36][R6.64+0x3c4], R147 ;  /* 0x0003c49306004986 */ /* 0x000fe2000c101924 */
[----:B------:R-:W-:-:S03]  /*192b0*/  F2FP.TF32.F32.PACK_B R151, R151 ;  /* 0x00000097ff97723e */ /* 0x000fc600024050ff */
[----:B------:R-:W-:Y:S04]  /*192c0*/  @P3 STG.E desc[UR36][R4.64+0x3e0], R19 ;  /* 0x0003e01304003986 */ /* 0x000fe8000c101924 */
[----:B------:R0:W-:Y:S02]  /*192d0*/  @P1 STG.E desc[UR36][R4.64+0x3e4], R149 ;  /* 0x0003e49504001986 */ /* 0x0001e4000c101924 */
[----:B0-----:R-:W-:Y:S02]  /*192e0*/  @P5 IMAD.MOV.U32 R4, RZ, RZ, R8 ;  /* 0x000000ffff045224 */ /* 0x001fe400078e0008 */
[----:B------:R-:W-:-:S05]  /*192f0*/  @P5 IMAD.MOV.U32 R5, RZ, RZ, R9 ;  /* 0x000000ffff055224 */ /* 0x000fca00078e0009 */
[----:B------:R1:W-:Y:S04]  /*19300*/  @P5 STG.E desc[UR36][R4.64+0x3e0], R3 ;  /* 0x0003e00304005986 */ /* 0x0003e8000c101924 */
[----:B------:R1:W-:Y:S02]  /*19310*/  @P0 STG.E desc[UR36][R8.64+0x3e4], R151 ;  /* 0x0003e49708000986 */ /* 0x0003e4000c101924 */
.L_x_542:
[----:B------:R-:W-:Y:S05]  /*19320*/  BSYNC B0 ;  /* 0x0000000000007941 */ /* 0x000fea0003800000 */
.L_x_34:
[----:B01--4-:R-:W4:Y:S04]  /*19330*/  LDL.LU R5, [R1+0x204] ;  /* 0x0002040001057983 */ /* 0x013f280000300800 */
[----:B------:R-:W4:Y:S01]  /*19340*/  LDL.LU R4, [R1+0x208] ;  /* 0x0002080001047983 */ /* 0x000f220000300800 */
[----:B------:R-:W-:Y:S01]  /*19350*/  ULDC UR4, c[0x0][0xc] ;  /* 0x0000030000047ab9 */ /* 0x000fe20000000800 */
[----:B------:R-:W-:Y:S01]  /*19360*/  ULDC UR5, c[0x0][0x10] ;  /* 0x0000040000057ab9 */ /* 0x000fe20000000800 */
[----:B-----5:R-:W4:Y:S01]  /*19370*/  LDC R3, c[0x0][0x14] ;  /* 0x00000500ff037b82 */ /* 0x020f220000000800 */
[----:B------:R-:W-:Y:S01]  /*19380*/  UIMAD.WIDE.U32 UR4, UR4, UR5, URZ ;  /* 0x00000005040472a5 */ /* 0x000fe2000f8e003f */
[----:B------:R-:W-:Y:S01]  /*19390*/  PRMT R0, RZ, 0x7610, R0 ;  /* 0x00007610ff007816 */ /* 0x000fe20000000000 */
[----:B------:R-:W-:Y:S01]  /*193a0*/  UMOV UR42, 0xffffffff ;  /* 0xffffffff002a7882 */ /* 0x000fe20000000000 */
[----:B------:R-:W-:-:S03]  /*193b0*/  UMOV UR43, 0xffffffff ;  /* 0xffffffff002b7882 */ /* 0x000fc60000000000 */
[----:B----4-:R-:W-:-:S04]  /*193c0*/  IMAD.WIDE.U32 R4, R3, UR4, R4 ;  /* 0x0000000403047c25 */ /* 0x010fc8000f8e0004 */
[----:B------:R-:W-:Y:S01]  /*193d0*/  IMAD R3, R3, UR5, RZ ;  /* 0x0000000503037c24 */ /* 0x000fe2000f8e02ff */
[----:B------:R-:W-:Y:S01]  /*193e0*/  ULDC.64 UR4, c[0x0][0x650] ;  /* 0x0001940000047ab9 */ /* 0x000fe20000000a00 */
[----:B------:R-:W-:Y:S01]  /*193f0*/  IMAD.MOV.U32 R7, RZ, RZ, R4 ;  /* 0x000000ffff077224 */ /* 0x000fe200078e0004 */
[----:B------:R-:W-:Y:S01]  /*19400*/  ISETP.GE.U32.AND P0, PT, R4, UR4, PT ;  /* 0x0000000404007c0c */ /* 0x000fe2000bf06070 */
[----:B------:R-:W-:-:S05]  /*19410*/  IMAD.IADD R6, R5, 0x1, R3 ;  /* 0x0000000105067824 */ /* 0x000fca00078e0203 */
[----:B------:R0:W-:Y:S01]  /*19420*/  STL [R1+0x204], R6 ;  /* 0x0002040601007387 */ /* 0x0001e20000100800 */
[----:B------:R-:W-:-:S03]  /*19430*/  ISETP.GE.U32.AND.EX P0, PT, R6, UR5, PT, P0 ;  /* 0x0000000506007c0c */ /* 0x000fc6000bf06100 */
[----:B------:R0:W-:Y:S10]  /*19440*/  STL [R1+0x208], R7 ;  /* 0x0002080701007387 */ /* 0x0001f40000100800 */
[----:B0-----:R-:W-:Y:S05]  /*19450*/  @P0 BRA `(.L_x_543) ;  /* 0x0000000400880947 */ /* 0x001fea0003800000 */
[----:B------:R-:W0:Y:S01]  /*19460*/  S2UR UR6, SR_CTAID.X ;  /* 0x00000000000679c3 */ /* 0x000e220000002500 */
[----:B------:R-:W-:Y:S01]  /*19470*/  ULDC.64 UR12, c[0x0][0x628] ;  /* 0x00018a00000c7ab9 */ /* 0x000fe20000000a00 */
[----:B------:R-:W-:Y:S01]  /*19480*/  ULDC UR4, c[0x0][0x150] ;  /* 0x0000540000047ab9 */ /* 0x000fe20000000800 */
[----:B------:R-:W-:Y:S01]  /*19490*/  ISETP.NE.U32.AND P0, PT, RZ, UR12, PT ;  /* 0x0000000cff007c0c */ /* 0x000fe2000bf05070 */
[----:B------:R-:W-:Y:S01]  /*194a0*/  ULDC UR15, c[0x0][0x630] ;  /* 0x00018c00000f7ab9 */ /* 0x000fe20000000800 */
[C---:B------:R-:W-:Y:S01]  /*194b0*/  R2UR UR16, R7.reuse ;  /* 0x00000000071072ca */ /* 0x040fe200000e0000 */
[----:B------:R-:W-:Y:S01]  /*194c0*/  ULDC UR19, c[0x0][0x154] ;  /* 0x0000550000137ab9 */ /* 0x000fe20000000800 */
[----:B------:R-:W-:Y:S01]  /*194d0*/  ISETP.NE.AND.EX P0, PT, RZ, UR13, PT, P0 ;  /* 0x0000000dff007c0c */ /* 0x000fe2000bf05300 */
[----:B------:R-:W1:Y:S01]  /*194e0*/  S2UR UR18, SR_CTAID.Y ;  /* 0x00000000001279c3 */ /* 0x000e620000002600 */
[----:B------:R-:W-:Y:S02]  /*194f0*/  R2UR UR17, R6 ;  /* 0x00000000061172ca */ /* 0x000fe400000e0000 */
[----:B------:R-:W-:-:S02]  /*19500*/  R2UR UR10, R7 ;  /* 0x00000000070a72ca */ /* 0x000fc400000e0000 */
[----:B------:R-:W-:Y:S02]  /*19510*/  R2UR UR11, R6 ;  /* 0x00000000060b72ca */ /* 0x000fe400000e0000 */
[----:B0-----:R-:W-:-:S05]  /*19520*/  I2FP.F32.U32 R0, UR6 ;  /* 0x0000000600007c45 */ /* 0x001fca0008201000 */
[----:B------:R-:W-:-:S04]  /*19530*/  FMUL R0, R0, UR4 ;  /* 0x0000000400007c20 */ /* 0x000fc80008400000 */
[----:B------:R0:W4:Y:S01]  /*19540*/  F2I.U32.TRUNC.NTZ R3, R0 ;  /* 0x0000000000037305 */ /* 0x000122000020f000 */
[----:B-1----:R-:W-:Y:S05]  /*19550*/  @!P0 BRA `(.L_x_544) ;  /* 0x0000000000308947 */ /* 0x002fea0003800000 */
        /* <DEDUP_REMOVED lines=12> */
.L_x_544:
[----:B------:R-:W-:Y:S01]  /*19620*/  USHF.R.U64 UR43, UR10, UR15, UR11 ;  /* 0x0000000f0a2b7299 */ /* 0x000fe2000800120b */
[----:B0-----:R-:W-:Y:S01]  /*19630*/  I2FP.F32.U32 R0, UR18 ;  /* 0x0000001200007c45 */ /* 0x001fe20008201000 */
[----:B------:R-:W-:Y:S02]  /*19640*/  USHF.R.U32.HI UR4, URZ, UR15, UR11 ;  /* 0x0000000f3f047299 */ /* 0x000fe4000801160b */
[----:B------:R-:W-:Y:S02]  /*19650*/  UIADD3 UR10, UP0, URZ, -UR43, URZ ;  /* 0x8000002b3f0a7290 */ /* 0x000fe4000ff1e03f */
[----:B------:R-:W-:Y:S01]  /*19660*/  FMUL R0, R0, UR19 ;  /* 0x0000001300007c20 */ /* 0x000fe20008400000 */
[----:B------:R-:W-:Y:S01]  /*19670*/  ULDC.64 UR12, c[0x0][0x620] ;  /* 0x00018800000c7ab9 */ /* 0x000fe20000000a00 */
[----:B------:R-:W-:Y:S01]  /*19680*/  UIADD3.X UR4, URZ, ~UR4, URZ, UP0, !UPT ;  /* 0x800000043f047290 */ /* 0x000fe200087fe43f */
[----:B------:R-:W-:Y:S01]  /*19690*/  UMOV UR8, UR16 ;  /* 0x0000001000087c82 */ /* 0x000fe20008000000 */
[----:B------:R-:W-:-:S02]  /*196a0*/  UMOV UR9, UR17 ;  /* 0x0000001100097c82 */ /* 0x000fc40008000000 */
[----:B------:R-:W-:Y:S01]  /*196b0*/  UIMAD UR4, UR4, UR12, URZ ;  /* 0x0000000c040472a4 */ /* 0x000fe2000f8e023f */
[----:B------:R-:W0:Y:S01]  /*196c0*/  F2I.U32.TRUNC.NTZ R0, R0 ;  /* 0x0000000000007305 */ /* 0x000e22000020f000 */
[----:B------:R-:W-:Y:S01]  /*196d0*/  UIMAD.WIDE.U32 UR8, UR10, UR12, UR8 ;  /* 0x0000000c0a0872a5 */ /* 0x000fe2000f8e0008 */
[----:B----4-:R-:W-:Y:S01]  /*196e0*/  R2UR UR12, R3 ;  /* 0x00000000030c72ca */ /* 0x010fe200000e0000 */
[----:B------:R-:W-:Y:S01]  /*196f0*/  UIMAD UR10, UR10, UR13, UR4 ;  /* 0x0000000d0a0a72a4 */ /* 0x000fe2000f8e0204 */
[----:B------:R-:W-:Y:S01]  /*19700*/  ULDC UR11, c[0x0][0x618] ;  /* 0x00018600000b7ab9 */ /* 0x000fe20000000800 */
[----:B------:R-:W-:Y:S02]  /*19710*/  ULDC UR21, c[0x0][0x658] ;  /* 0x0001960000157ab9 */ /* 0x000fe40000000800 */
[----:B------:R-:W-:Y:S01]  /*19720*/  UIADD3 UR9, UR9, UR10, URZ ;  /* 0x0000000a09097290 */ /* 0x000fe2000fffe03f */
[----:B------:R-:W-:Y:S01]  /*19730*/  UMOV UR15, 0xffffffff ;  /* 0xffffffff000f7882 */ /* 0x000fe20000000000 */
[----:B------:R-:W-:Y:S01]  /*19740*/  ULDC.64 UR4, c[0x0][0x640] ;  /* 0x0001900000047ab9 */ /* 0x000fe20000000a00 */
[----:B------:R-:W-:Y:S01]  /*19750*/  USHF.L.U32 UR15, UR15, UR21, URZ ;  /* 0x000000150f0f7299 */ /* 0x000fe2000800063f */
[----:B------:R-:W-:Y:S01]  /*19760*/  ISETP.NE.U32.AND P0, PT, RZ, UR4, PT ;  /* 0x00000004ff007c0c */ /* 0x000fe2000bf05070 */
[----:B------:R-:W-:-:S02]  /*19770*/  USHF.R.U64 UR16, UR8, UR11, UR9 ;  /* 0x0000000b08107299 */ /* 0x000fc40008001209 */
[----:B------:R-:W-:Y:S01]  /*19780*/  USHF.R.U32.HI UR8, URZ, UR11, UR9 ;  /* 0x0000000b3f087299 */ /* 0x000fe20008011609 */
[----:B0-----:R-:W-:Y:S01]  /*19790*/  R2UR UR14, R0 ;  /* 0x00000000000e72ca */ /* 0x001fe200000e0000 */
[----:B------:R-:W-:Y:S01]  /*197a0*/  ULDC UR17, c[0x0][0x608] ;  /* 0x0001820000117ab9 */ /* 0x000fe20000000800 */
[----:B------:R-:W-:Y:S01]  /*197b0*/  ULOP3.LUT UR41, URZ, UR15, URZ, 0x33, !UPT ;  /* 0x0000000f3f297292 */ /* 0x000fe2000f8e333f */
[----:B------:R-:W-:Y:S01]  /*197c0*/  ISETP.NE.AND.EX P0, PT, RZ, UR5, PT, P0 ;  /* 0x00000005ff007c0c */ /* 0x000fe2000bf05300 */
[----:B------:R-:W-:Y:S02]  /*197d0*/  USHF.R.U64 UR15, UR16, UR17, UR8 ;  /* 0x00000011100f7299 */ /* 0x000fe40008001208 */
[----:B------:R-:W-:Y:S02]  /*197e0*/  USHF.R.U32.HI UR8, URZ, UR17, UR8 ;  /* 0x000000113f087299 */ /* 0x000fe40008011608 */
[----:B------:R-:W-:Y:S02]  /*197f0*/  UIADD3 UR12, -UR12, URZ, URZ ;  /* 0x0000003f0c0c7290 */ /* 0x000fe4000fffe13f */
[----:B------:R-:W-:Y:S01]  /*19800*/  USHF.R.U64 UR17, UR15, UR21, UR8 ;  /* 0x000000150f117299 */ /* 0x000fe20008001208 */
[----:B------:R-:W-:Y:S01]  /*19810*/  UMOV UR19, 0x1 ;  /* 0x0000000100137882 */ /* 0x000fe20000000000 */
[----:B------:R-:W-:Y:S01]  /*19820*/  ULDC UR13, c[0x0][0x144] ;  /* 0x00005100000d7ab9 */ /* 0x000fe20000000800 */
[----:B------:R-:W-:Y:S01]  /*19830*/  ULDC UR7, c[0x0][0x600] ;  /* 0x0001800000077ab9 */ /* 0x000fe20000000800 */
[----:B------:R-:W-:-:S02]  /*19840*/  USHF.L.U32 UR24, UR19, UR21, URZ ;  /* 0x0000001513187299 */ /* 0x000fc4000800063f */
[----:B------:R-:W-:Y:S02]  /*19850*/  USHF.R.U32.HI UR8, URZ, UR21, UR8 ;  /* 0x000000153f087299 */ /* 0x000fe40008011608 */
[----:B------:R-:W-:Y:S02]  /*19860*/  UIMAD UR21, UR13, UR12, UR6 ;  /* 0x0000000c0d1572a4 */ /* 0x000fe4000f8e0206 */
[----:B------:R-:W-:Y:S02]  /*19870*/  UIADD3 UR20, UR7, -0x1, URZ ;  /* 0xffffffff07147890 */ /* 0x000fe4000fffe03f */
[----:B------:R-:W-:Y:S01]  /*19880*/  UIADD3 UR19, -UR14, URZ, URZ ;  /* 0x0000003f0e137290 */ /* 0x000fe2000fffe13f */
[----:B------:R-:W-:Y:S01]  /*19890*/  ULDC UR25, c[0x0][0x148] ;  /* 0x0000520000197ab9 */ /* 0x000fe20000000800 */
[----:B------:R-:W-:Y:S01]  /*198a0*/  ULDC UR22, c[0x0][0x648] ;  /* 0x0001920000167ab9 */ /* 0x000fe20000000800 */
[----:B------:R-:W-:Y:S01]  /*198b0*/  ULDC UR23, c[0x0][0x638] ;  /* 0x00018e0000177ab9 */ /* 0x000fe20000000800 */
        /* <DEDUP_REMOVED lines=14> */
.L_x_545:
[----:B------:R-:W-:Y:S01]  /*199a0*/  UISETP.NE.AND UP0, UPT, UR45, URZ, UPT ;  /* 0x0000003f2d00728c */ /* 0x000fe2000bf05270 */
[----:B------:R-:W-:Y:S01]  /*199b0*/  IMAD.MOV.U32 R0, RZ, RZ, 0x1 ;  /* 0x00000001ff007424 */ /* 0x000fe200078e00ff */
[----:B------:R-:W-:Y:S02]  /*199c0*/  USHF.R.U64 UR4, UR6, UR22, UR8 ;  /* 0x0000001606047299 */ /* 0x000fe40008001208 */
[----:B------:R-:W-:Y:S02]  /*199d0*/  ULOP3.LUT UR41, UR15, UR41, URZ, 0xc0, !UPT ;  /* 0x000000290f297292 */ /* 0x000fe4000f8ec03f */
[----:B------:R-:W-:Y:S02]  /*199e0*/  UIADD3 UR5, -UR4, URZ, URZ ;  /* 0x0000003f04057290 */ /* 0x000fe4000fffe13f */
[----:B------:R-:W-:Y:S02]  /*199f0*/  UIMAD UR41, UR24, UR4, UR41 ;  /* 0x00000004182972a4 */ /* 0x000fe4000f8e0229 */
[----:B------:R-:W-:-:S02]  /*19a00*/  ULOP3.LUT UR16, UR16, UR20, URZ, 0xc0, !UPT ;  /* 0x0000001410107292 */ /* 0x000fc4000f8ec03f */
[----:B------:R-:W-:Y:S02]  /*19a10*/  @UP0 UIMAD UR21, UR25, UR19, UR18 ;  /* 0x00000013191502a4 */ /* 0x000fe4000f8e0212 */
[----:B------:R-:W-:-:S03]  /*19a20*/  UIMAD UR4, UR5, UR23, UR17 ;  /* 0x00000017050472a4 */ /* 0x000fc6000f8e0211 */
[----:B------:R-:W-:Y:S01]  /*19a30*/  ULDC UR5, c[0x0][0x610] ;  /* 0x0001840000057ab9 */ /* 0x000fe20000000800 */
[----:B------:R-:W-:Y:S02]  /*19a40*/  UIMAD UR4, UR4, UR7, UR16 ;  /* 0x00000007040472a4 */ /* 0x000fe4000f8e0210 */
[----:B------:R-:W-:-:S04]  /*19a50*/  UIMAD UR41, UR41, UR5, UR21 ;  /* 0x00000005292972a4 */ /* 0x000fc8000f8e0215 */
[----:B------:R-:W-:Y:S02]  /*19a60*/  USEL UR42, UR4, UR41, !UP0 ;  /* 0x00000029042a7287 */ /* 0x000fe4000c000000 */
[----:B------:R-:W-:-:S12]  /*19a70*/  USEL UR41, UR41, UR4, !UP0 ;  /* 0x0000000429297287 */ /* 0x000fd8000c000000 */
.L_x_543:
[----:B------:R-:W-:-:S13]  /*19a80*/  LOP3.LUT P0, RZ, R0, 0xff, RZ, 0xc0, !PT ;  /* 0x000000ff00ff7812 */ /* 0x000fda000780c0ff */
[----:B------:R-:W-:Y:S05]  /*19a90*/  @P0 BRA `(.L_x_546) ;  /* 0xfffffe7800200947 */ /* 0x000fea000383ffff */
[----:B------:R-:W-:Y:S05]  /*19aa0*/  EXIT ;  /* 0x000000000000794d */ /* 0x000fea0003800000 */
.L_x_7:
[----:B------:R-:W2:Y:S01]  /*19ab0*/  LDL R5, [R1+0x208] ;  /* 0x0002080001057983 */ /* 0x000ea20000100800 */
[----:B------:R-:W-:-:S03]  /*19ac0*/  ULDC.64 UR4, c[0x0][0x650] ;  /* 0x0001940000047ab9 */ /* 0x000fc60000000a00 */
[----:B------:R-:W3:Y:S01]  /*19ad0*/  LDL R4, [R1+0x204] ;  /* 0x0002040001047983 */ /* 0x000ee20000100800 */
[----:B------:R-:W-:Y:S01]  /*19ae0*/  PRMT R0, RZ, 0x7610, R0 ;  /* 0x00007610ff007816 */ /* 0x000fe20000000000 */
[----:B------:R-:W-:Y:S01]  /*19af0*/  IMAD.MOV.U32 R3, RZ, RZ, -0x1 ;  /* 0xffffffffff037424 */ /* 0x000fe200078e00ff */
[----:B------:R-:W-:Y:S01]  /*19b00*/  MOV R2, 0xffffffff ;  /* 0xffffffff00027802 */ /* 0x000fe20000000f00 */
[----:B------:R-:W-:Y:S01]  /*19b10*/  IMAD.MOV.U32 R10, RZ, RZ, -0x1 ;  /* 0xffffffffff0a7424 */ /* 0x000fe200078e00ff */
[----:B--2---:R-:W-:-:S04]  /*19b20*/  ISETP.GE.U32.AND P0, PT, R5, UR4, PT ;  /* 0x0000000405007c0c */ /* 0x004fc8000bf06070 */
[----:B---3--:R-:W-:-:S13]  /*19b30*/  ISETP.GE.U32.AND.EX P0, PT, R4, UR5, PT, P0 ;  /* 0x0000000504007c0c */ /* 0x008fda000bf06100 */
        /* <DEDUP_REMOVED lines=21> */
.L_x_548:
[----:B------:R-:W-:Y:S01]  /*19c90*/  USHF.R.U64 UR4, UR14, UR19, UR15 ;  /* 0x000000130e047299 */ /* 0x000fe2000800120f */
[----:B------:R-:W-:Y:S01]  /*19ca0*/  R2UR UR7, R4 ;  /* 0x00000000040772ca */ /* 0x000fe200000e0000 */
[----:B------:R-:W-:Y:S02]  /*19cb0*/  USHF.R.U32.HI UR5, URZ, UR19, UR15 ;  /* 0x000000133f057299 */ /* 0x000fe4000801160f */
[----:B------:R-:W-:Y:S01]  /*19cc0*/  UIADD3 UR13, UP0, URZ, -UR4, URZ ;  /* 0x800000043f0d7290 */ /* 0x000fe2000ff1e03f */
[----:B------:R-:W-:Y:S01]  /*19cd0*/  ULDC.64 UR14, c[0x0][0x620] ;  /* 0x00018800000e7ab9 */ /* 0x000fe20000000a00 */
[----:B------:R-:W-:Y:S02]  /*19ce0*/  UMOV UR6, UR20 ;  /* 0x0000001400067c82 */ /* 0x000fe40008000000 */
[----:B------:R-:W-:Y:S02]  /*19cf0*/  UIADD3.X UR5, URZ, ~UR5, URZ, UP0, !UPT ;  /* 0x800000053f057290 */ /* 0x000fe400087fe43f */
[----:B------:R-:W-:-:S02]  /*19d00*/  UISETP.NE.AND UP1, UPT, UR45, URZ, UPT ;  /* 0x0000003f2d00728c */ /* 0x000fc4000bf25270 */
[----:B------:R-:W-:Y:S02]  /*19d10*/  UIMAD UR5, UR5, UR14, URZ ;  /* 0x0000000e050572a4 */ /* 0x000fe4000f8e023f */
[----:B------:R-:W-:Y:S02]  /*19d20*/  UIMAD.WIDE.U32 UR6, UR13, UR14, UR6 ;  /* 0x0000000e0d0672a5 */ /* 0x000fe4000f8e0006 */
[----:B------:R-:W-:Y:S01]  /*19d30*/  UIMAD UR5, UR13, UR15, UR5 ;  /* 0x0000000f0d0572a4 */ /* 0x000fe2000f8e0205 */
[----:B------:R-:W-:Y:S02]  /*19d40*/  ULDC UR14, c[0x0][0x608] ;  /* 0x00018200000e7ab9 */ /* 0x000fe40000000800 */
[----:B------:R-:W-:Y:S01]  /*19d50*/  ULDC UR13, c[0x0][0x618] ;  /* 0x00018600000d7ab9 */ /* 0x000fe20000000800 */
[----:B------:R-:W-:Y:S01]  /*19d60*/  UIADD3 UR5, UR7, UR5, URZ ;  /* 0x0000000507057290 */ /* 0x000fe2000fffe03f */
[----:B------:R-:W-:Y:S01]  /*19d70*/  ULDC UR22, c[0x0][0x658] ;  /* 0x0001960000167ab9 */ /* 0x000fe20000000800 */
[----:B------:R-:W-:-:S02]  /*19d80*/  @UP1 UIMAD UR8, UR11, UR12, UR10 ;  /* 0x0000000c0b0812a4 */ /* 0x000fc4000f8e020a */
[----:B------:R-:W-:Y:S02]  /*19d90*/  USHF.R.U64 UR17, UR6, UR13, UR5 ;  /* 0x0000000d06117299 */ /* 0x000fe40008001205 */
[----:B------:R-:W-:Y:S01]  /*19da0*/  USHF.R.U32.HI UR5, URZ, UR13, UR5 ;  /* 0x0000000d3f057299 */ /* 0x000fe20008011605 */
[----:B------:R-:W-:Y:S01]  /*19db0*/  ULDC.64 UR6, c[0x0][0x640] ;  /* 0x0001900000067ab9 */ /* 0x000fe20000000a00 */
[----:B------:R-:W-:Y:S01]  /*19dc0*/  UMOV UR10, 0xffffffff ;  /* 0xffffffff000a7882 */ /* 0x000fe20000000000 */
[----:B------:R-:W-:Y:S01]  /*19dd0*/  ISETP.NE.U32.AND P0, PT, RZ, UR6, PT ;  /* 0x00000006ff007c0c */ /* 0x000fe2000bf05070 */
[----:B------:R-:W-:Y:S02]  /*19de0*/  USHF.R.U64 UR18, UR17, UR14, UR5 ;  /* 0x0000000e11127299 */ /* 0x000fe40008001205 */
[----:B------:R-:W-:Y:S01]  /*19df0*/  USHF.R.U32.HI UR5, URZ, UR14, UR5 ;  /* 0x0000000e3f057299 */ /* 0x000fe20008011605 */
[----:B------:R-:W-:Y:S01]  /*19e00*/  ISETP.NE.AND.EX P0, PT, RZ, UR7, PT, P0 ;  /* 0x00000007ff007c0c */ /* 0x000fe2000bf05300 */
[----:B------:R-:W-:-:S02]  /*19e10*/  USHF.L.U32 UR11, UR10, UR22, URZ ;  /* 0x000000160a0b7299 */ /* 0x000fc4000800063f */
[----:B------:R-:W-:Y:S01]  /*19e20*/  USHF.R.U64 UR19, UR18, UR22, UR5 ;  /* 0x0000001612137299 */ /* 0x000fe20008001205 */
[----:B------:R-:W-:Y:S01]  /*19e30*/  ULDC UR20, c[0x0][0x600] ;  /* 0x0001800000147ab9 */ /* 0x000fe20000000800 */
[----:B------:R-:W-:Y:S02]  /*19e40*/  USHF.R.U32.HI UR10, URZ, UR22, UR5 ;  /* 0x000000163f0a7299 */ /* 0x000fe40008011605 */
[----:B------:R-:W-:Y:S02]  /*19e50*/  UIADD3 UR21, UR20, -0x1, URZ ;  /* 0xffffffff14157890 */ /* 0x000fe4000fffe03f */
[----:B------:R-:W-:Y:S01]  /*19e60*/  ULOP3.LUT UR26, URZ, UR11, URZ, 0x33, !UPT ;  /* 0x0000000b3f1a7292 */ /* 0x000fe2000f8e333f */
        /* <DEDUP_REMOVED lines=17> */
.L_x_549:
[----:B------:R-:W-:Y:S01]  /*19f80*/  USHF.R.U64 UR6, UR5, UR23, UR10 ;  /* 0x0000001705067299 */ /* 0x000fe2000800120a */
[----:B------:R-:W-:Y:S01]  /*19f90*/  IMAD.MOV.U32 R0, RZ, RZ, 0x1 ;  /* 0x00000001ff007424 */ /* 0x000fe200078e00ff */
[----:B------:R-:W-:Y:S01]  /*19fa0*/  USHF.L.U32 UR25, UR25, UR22, URZ ;  /* 0x0000001619197299 */ /* 0x000fe2000800063f */
[----:B------:R-:W-:Y:S01]  /*19fb0*/  IMAD.U32 R10, RZ, RZ, UR4 ;  /* 0x00000004ff0a7e24 */ /* 0x000fe2000f8e00ff */
[----:B------:R-:W-:Y:S02]  /*19fc0*/  ULOP3.LUT UR5, UR18, UR26, URZ, 0xc0, !UPT ;  /* 0x0000001a12057292 */ /* 0x000fe4000f8ec03f */
[----:B------:R-:W-:Y:S02]  /*19fd0*/  UIADD3 UR7, -UR6, URZ, URZ ;  /* 0x0000003f06077290 */ /* 0x000fe4000fffe13f */
[----:B------:R-:W-:Y:S02]  /*19fe0*/  UIMAD UR6, UR25, UR6, UR5 ;  /* 0x00000006190672a4 */ /* 0x000fe4000f8e0205 */
[----:B------:R-:W-:-:S02]  /*19ff0*/  ULOP3.LUT UR17, UR17, UR21, URZ, 0xc0, !UPT ;  /* 0x0000001511117292 */ /* 0x000fc4000f8ec03f */
[----:B------:R-:W-:Y:S02]  /*1a000*/  UIMAD UR5, UR7, UR24, UR19 ;  /* 0x00000018070572a4 */ /* 0x000fe4000f8e0213 */
[----:B------:R-:W-:Y:S01]  /*1a010*/  UISETP.NE.AND UP0, UPT, UR45, URZ, UPT ;  /* 0x0000003f2d00728c */ /* 0x000fe2000bf05270 */
[----:B------:R-:W-:Y:S01]  /*1a020*/  ULDC UR7, c[0x0][0x610] ;  /* 0x0001840000077ab9 */ /* 0x000fe20000000800 */
[----:B------:R-:W-:Y:S02]  /*1a030*/  UIMAD UR5, UR5, UR20, UR17 ;  /* 0x00000014050572a4 */ /* 0x000fe4000f8e0211 */
[----:B------:R-:W-:-:S04]  /*1a040*/  UIMAD UR8, UR6, UR7, UR8 ;  /* 0x00000007060872a4 */ /* 0x000fc8000f8e0208 */
[----:B------:R-:W-:Y:S02]  /*1a050*/  USEL UR6, UR5, UR8, !UP0 ;  /* 0x0000000805067287 */ /* 0x000fe4000c000000 */
[----:B------:R-:W-:-:S04]  /*1a060*/  USEL UR8, UR8, UR5, !UP0 ;  /* 0x0000000508087287 */ /* 0x000fc8000c000000 */
[----:B------:R-:W-:Y:S02]  /*1a070*/  IMAD.U32 R2, RZ, RZ, UR6 ;  /* 0x00000006ff027e24 */ /* 0x000fe4000f8e00ff */
[----:B------:R-:W-:-:S07]  /*1a080*/  IMAD.U32 R3, RZ, RZ, UR8 ;  /* 0x00000008ff037e24 */ /* 0x000fce000f8e00ff */
.L_x_547:
[----:B------:R-:W-:-:S08]  /*1a090*/  NOP ;  /* 0x0000000000007918 */ /* 0x000fd00000000000 */
[----:B0-----:R-:W0:-:S00]  /*1a0a0*/  USETMAXREG.DEALLOC.CTAPOOL 0x18 ;  /* 0x00000018000079c8 */ /* 0x001e0000080e0500 */
[----:B------:R-:W-:-:S13]  /*1a0b0*/  ISETP.NE.AND P0, PT, RZ, UR9, PT ;  /* 0x00000009ff007c0c */ /* 0x000fda000bf05270 */
[----:B------:R-:W-:Y:S05]  /*1a0c0*/  @P0 EXIT ;  /* 0x000000000000094d */ /* 0x000fea0003800000 */
[----:B0-----:R-:W-:Y:S01]  /*1a0d0*/  LOP3.LUT P0, RZ, R0, 0xff, RZ, 0xc0, !PT ;  /* 0x000000ff00ff7812 */ /* 0x001fe2000780c0ff */
[----:B------:R-:W-:Y:S02]  /*1a0e0*/  IMAD.MOV.U32 R7, RZ, RZ, 0x1 ;  /* 0x00000001ff077424 */ /* 0x000fe400078e00ff */
[----:B------:R-:W-:-:S10]  /*1a0f0*/  IMAD.MOV.U32 R6, RZ, RZ, RZ ;  /* 0x000000ffff067224 */ /* 0x000fd400078e00ff */
[----:B------:R-:W-:Y:S05]  /*1a100*/  @!P0 BRA `(.L_x_550) ;  /* 0x0000000c00748947 */ /* 0x000fea0003800000 */
[----:B------:R-:W0:Y:S01]  /*1a110*/  S2UR UR14, SR_CgaCtaId ;  /* 0x00000000000e79c3 */ /* 0x000e220000008800 */
[----:B------:R-:W-:Y:S01]  /*1a120*/  ULDC UR4, c[0x0][0x28c] ;  /* 0x0000a30000047ab9 */ /* 0x000fe20000000800 */
[----:B------:R-:W-:Y:S01]  /*1a130*/  ULDC UR8, c[0x0][0x658] ;  /* 0x0001960000087ab9 */ /* 0x000fe20000000800 */
[----:B------:R-:W-:Y:S01]  /*1a140*/  UIADD3 UR9, UR4, 0x1f, URZ ;  /* 0x0000001f04097890 */ /* 0x000fe2000fffe03f */
[----:B------:R-:W-:Y:S01]  /*1a150*/  BSSY B0, `(.L_x_550) ;  /* 0x00000d8000007945 */ /* 0x000fe20003800000 */
[----:B------:R-:W-:Y:S01]  /*1a160*/  UMOV UR7, 0xffffffff ;  /* 0xffffffff00077882 */ /* 0x000fe20000000000 */
[----:B------:R-:W-:Y:S01]  /*1a170*/  ULDC UR6, c[0x0][0xc] ;  /* 0x0000030000067ab9 */ /* 0x000fe20000000800 */
[----:B------:R-:W-:Y:S01]  /*1a180*/  USHF.L.U32 UR11, UR7, UR8, URZ ;  /* 0x00000008070b7299 */ /* 0x000fe2000800063f */
[----:B------:R-:W-:Y:S01]  /*1a190*/  IMAD.MOV.U32 R9, RZ, RZ, 0x1 ;  /* 0x00000001ff097424 */ /* 0x000fe200078e00ff */
[----:B------:R-:W-:Y:S01]  /*1a1a0*/  USHF.R.S32.HI UR10, URZ, 0x1f, UR9 ;  /* 0x0000001f3f0a7899 */ /* 0x000fe20008011409 */
[----:B------:R-:W-:Y:S01]  /*1a1b0*/  IMAD.MOV.U32 R7, RZ, RZ, 0x1 ;  /* 0x00000001ff077424 */ /* 0x000fe200078e00ff */
[----:B------:R-:W-:Y:S01]  /*1a1c0*/  ULDC UR5, c[0x0][0x600] ;  /* 0x0001800000057ab9 */ /* 0x000fe20000000800 */
[----:B------:R-:W-:Y:S01]  /*1a1d0*/  ULDC UR7, c[0x0][0x10] ;  /* 0x0000040000077ab9 */ /* 0x000fe20000000800 */
[----:B------:R-:W-:Y:S01]  /*1a1e0*/  UMOV UR12, 0x1 ;  /* 0x00000001000c7882 */ /* 0x000fe20000000000 */
[----:B------:R-:W-:Y:S01]  /*1a1f0*/  UIADD3 UR4, UR5, -0x1, URZ ;  /* 0xffffffff05047890 */ /* 0x000fe2000fffe03f */
[----:B------:R-:W-:Y:S01]  /*1a200*/  IMAD.MOV.U32 R6, RZ, RZ, RZ ;  /* 0x000000ffff067224 */ /* 0x000fe200078e00ff */
[----:B------:R-:W-:-:S02]  /*1a210*/  UIMAD.WIDE.U32 UR6, UR6, UR7, URZ ;  /* 0x00000007060672a5 */ /* 0x000fc4000f8e003f */
[----:B------:R-:W-:Y:S02]  /*1a220*/  USHF.L.U32 UR5, UR12, UR8, URZ ;  /* 0x000000080c057299 */ /* 0x000fe4000800063f */
[----:B------:R-:W-:Y:S01]  /*1a230*/  ULEA.HI UR10, UR10, UR9, URZ, 0x5 ;  /* 0x000000090a0a7291 */ /* 0x000fe2000f8f283f */
[----:B------:R-:W-:Y:S01]  /*1a240*/  ULDC UR8, c[0x0][0x14] ;  /* 0x0000050000087ab9 */ /* 0x000fe20000000800 */
[----:B------:R-:W-:Y:S01]  /*1a250*/  ULOP3.LUT UR26, UR40, 0x2, URZ, 0xfc, !UPT ;  /* 0x00000002281a7892 */ /* 0x000fe2000f8efc3f */
[----:B0-----:R-:W-:Y:S01]  /*1a260*/  IMAD.U32 R0, RZ, RZ, UR14 ;  /* 0x0000000eff007e24 */ /* 0x001fe2000f8e00ff */
[----:B------:R-:W-:Y:S02]  /*1a270*/  UIMAD UR13, UR7, UR8, URZ ;  /* 0x00000008070d72a4 */ /* 0x000fe4000f8e023f */
[----:B------:R-:W-:Y:S02]  /*1a280*/  UIMAD.WIDE.U32 UR22, UR6, UR8, URZ ;  /* 0x00000008061672a5 */ /* 0x000fe4000f8e003f */
[----:B------:R-:W-:-:S02]  /*1a290*/  USHF.R.S32.HI UR7, URZ, 0x5, UR10 ;  /* 0x000000053f077899 */ /* 0x000fc4000801140a */
[----:B------:R-:W-:Y:S02]  /*1a2a0*/  ULOP3.LUT UR6, URZ, UR11, URZ, 0x33, !UPT ;  /* 0x0000000b3f067292 */ /* 0x000fe4000f8e333f */
[----:B------:R-:W-:Y:S02]  /*1a2b0*/  UIADD3 UR13, UR23, UR13, URZ ;  /* 0x0000000d170d7290 */ /* 0x000fe4000fffe03f */
[----:B------:R-:W-:Y:S01]  /*1a2c0*/  UIADD3 UR27, UR7, 0x1, URZ ;  /* 0x00000001071b7890 */ /* 0x000fe2000fffe03f */
[----:B------:R-:W-:-:S11]  /*1a2d0*/  ULDC.64 UR24, c[0x0][0x198] ;  /* 0x0000660000187ab9 */ /* 0x000fd60000000a00 */
.L_x_561:
[----:B------:R-:W-:-:S03]  /*1a2e0*/  UMOV UR8, 0xffffffff ;  /* 0xffffffff00087882 */ /* 0x000fc60000000000 */
[----:B------:R-:W-:Y:S05]  /*1a2f0*/  BRA.DIV UR8, `(.L_x_551) ;  /* 0x0000000e08c07947 */ /* 0x000fea000b800000 */
[----:B------:R-:W-:-:S13]  /*1a300*/  ELECT P6, URZ, PT ;  /* 0x00000000003f782f */ /* 0x000fda00038c0000 */
.L_x_571:
[----:B------:R-:W0:Y:S01]  /*1a310*/  LDC R4, c[0x0][0x28c] ;  /* 0x0000a300ff047b82 */ /* 0x000e220000000800 */
[----:B------:R-:W-:Y:S01]  /*1a320*/  BSSY B1, `(.L_x_552) ;  /* 0x000003d000017945 */ /* 0x000fe20003800000 */
[----:B0-----:R-:W-:-:S13]  /*1a330*/  ISETP.LT.OR P6, PT, R4, 0x1, !P6 ;  /* 0x000000010400780c */ /* 0x001fda00077c1670 */
[----:B------:R-:W-:Y:S05]  /*1a340*/  @P6 BRA `(.L_x_553) ;  /* 0x0000000000e86947 */ /* 0x000fea0003800000 */
[----:B------:R-:W-:Y:S01]  /*1a350*/  LEA R3, R3, R0, 0x1 ;  /* 0x0000000003037211 */ /* 0x000fe200078e08ff */
[----:B------:R-:W-:Y:S02]  /*1a360*/  IMAD.SHL.U32 R2, R2, 0x100, RZ ;  /* 0x0000010002027824 */ /* 0x000fe400078e00ff */
[----:B------:R-:W-:Y:S02]  /*1a370*/  IMAD.MOV.U32 R12, RZ, RZ, RZ ;  /* 0x000000ffff0c7224 */ /* 0x000fe400078e00ff */
[----:B------:R-:W-:Y:S02]  /*1a380*/  IMAD.SHL.U32 R3, R3, 0x80, RZ ;  /* 0x0000008003037824 */ /* 0x000fe400078e00ff */
[----:B------:R-:W-:Y:S02]  /*1a390*/  IMAD.U32 R14, RZ, RZ, UR27 ;  /* 0x0000001bff0e7e24 */ /* 0x000fe4000f8e00ff */
[----:B------:R-:W-:Y:S02]  /*1a3a0*/  IMAD.MOV.U32 R4, RZ, RZ, R7 ;  /* 0x000000ffff047224 */ /* 0x000fe400078e0007 */
[----:B------:R-:W-:-:S07]  /*1a3b0*/  IMAD.MOV.U32 R5, RZ, RZ, R6 ;  /* 0x000000ffff057224 */ /* 0x000fce00078e0006 */
.L_x_556:
[----:B------:R-:W0:Y:S01]  /*1a3c0*/  S2UR UR8, SR_CgaCtaId ;  /* 0x00000000000879c3 */ /* 0x000e220000008800 */
[----:B------:R-:W1:Y:S01]  /*1a3d0*/  S2R R13, SR_TID.X ;  /* 0x00000000000d7919 */ /* 0x000e620000002100 */
[----:B------:R-:W-:Y:S01]  /*1a3e0*/  MOV R11, 0x400 ;  /* 0x00000400000b7802 */ /* 0x000fe20000000f00 */
[----:B0-----:R-:W-:-:S05]  /*1a3f0*/  IMAD.U32 R0, RZ, RZ, UR8 ;  /* 0x00000008ff007e24 */ /* 0x001fca000f8e00ff */
[----:B------:R-:W-:Y:S02]  /*1a400*/  LEA R16, R0, R11, 0x18 ;  /* 0x0000000b00107211 */ /* 0x000fe400078ec0ff */
[----:B------:R-:W-:Y:S02]  /*1a410*/  SHF.L.U32 R11, R4, 0x1f, RZ ;  /* 0x0000001f040b7819 */ /* 0x000fe400000006ff */
[----:B-1----:R-:W-:Y:S01]  /*1a420*/  LOP3.LUT P1, RZ, R13, 0x7f, RZ, 0xc0, !PT ;  /* 0x0000007f0dff7812 */ /* 0x002fe2000782c0ff */
[----:B------:R-:W-:-:S04]  /*1a430*/  IMAD R8, R5, 0x8, R16 ;  /* 0x0000000805087824 */ /* 0x000fc800078e0210 */
[----:B------:R-:W0:Y:S08]  /*1a440*/  SYNCS.PHASECHK.TRANS64.TRYWAIT P0, [R8+URZ+0x18], R11 ;  /* 0x0000180b080075a7 */ /* 0x000e30000800017f */
[----:B------:R-:W1:Y:S01]  /*1a450*/  @!P1 LDC R13, c[0x0][0x500] ;  /* 0x00014000ff0d9b82 */ /* 0x000e620000000800 */
[----:B0-----:R-:W-:Y:S05]  /*1a460*/  @!P0 BRA `(.L_x_554) ;  /* 0x0000000c00848947 */ /* 0x001fea0003800000 */
.L_x_572:
[----:B------:R-:W-:Y:S01]  /*1a470*/  UPRMT UR8, UR26, 0x9910, URZ ;  /* 0x000099101a087896 */ /* 0x000fe2000800003f */
[----:B-1----:R1:W-:Y:S03]  /*1a480*/  @!P1 SYNCS.ARRIVE.TRANS64 RZ, [R8+URZ], R13 ;  /* 0x0000000d08ff99a7 */ /* 0x0023e6000800003f */
[----:B------:R-:W-:-:S06]  /*1a490*/  UISETP.NE.AND UP0, UPT, UR8, 0x2, UPT ;  /* 0x000000020800788c */ /* 0x000fcc000bf05270 */
[----:B------:R-:W-:-:S13]  /*1a4a0*/  PLOP3.LUT P0, PT, PT, PT, UP0, 0x80, 0x0 ;  /* 0x000000000000781c */ /* 0x000fda0003f0f008 */
[----:B-1----:R-:W-:Y:S05]  /*1a4b0*/  @P0 BRA `(.L_x_555) ;  /* 0x0000000000040947 */ /* 0x002fea0003800000 */
[----:B------:R-:W-:Y:S01]  /*1a4c0*/  BPT.TRAP 0x1 ;  /* 0x000000040000795c */ /* 0x000fe20000300000 */
.L_x_555:
[----:B0-----:R-:W-:Y:S01]  /*1a4d0*/  IMAD R11, R5, 0x2, R0 ;  /* 0x00000002050b7824 */ /* 0x001fe200078e0200 */
[----:B------:R-:W-:Y:S01]  /*1a4e0*/  R2UR UR19, R3 ;  /* 0x00000000031372ca */ /* 0x000fe200000e0000 */
[----:B------:R-:W-:Y:S01]  /*1a4f0*/  VIADD R14, R14, 0xffffffff ;  /* 0xffffffff0e0e7836 */ /* 0x000fe20000000000 */
[----:B------:R-:W-:Y:S01]  /*1a500*/  R2UR UR9, R8 ;  /* 0x00000000080972ca */ /* 0x000fe200000e0000 */
[----:B------:R-:W-:Y:S01]  /*1a510*/  IMAD.SHL.U32 R11, R11, 0x1000, RZ ;  /* 0x000010000b0b7824 */ /* 0x000fe200078e00ff */
[----:B------:R-:W-:Y:S01]  /*1a520*/  UIADD3 UR14, UP0, UR24, 0xf0, URZ ;  /* 0x000000f0180e7890 */ /* 0x000fe2000ff1e03f */
[----:B------:R-:W-:Y:S01]  /*1a530*/  R2UR UR10, R12 ;  /* 0x000000000c0a72ca */ /* 0x000fe200000e0000 */
[----:B------:R-:W-:Y:S01]  /*1a540*/  UIADD3 UR28, UP1, UR24, 0x1f0, URZ ;  /* 0x000001f0181c7890 */ /* 0x000fe2000ff3e03f */
[----:B------:R-:W-:Y:S01]  /*1a550*/  IMAD R11, R11, 0x4, R16 ;  /* 0x000000040b0b7824 */ /* 0x000fe200078e0210 */
[C---:B------:R-:W-:Y:S01]  /*1a560*/  LEA R16, R5.reuse, R16, 0xf ;  /* 0x0000001005107211 */ /* 0x040fe200078e78ff */
[----:B------:R-:W-:Y:S01]  /*1a570*/  UIADD3.X UR15, URZ, UR25, URZ, UP0, !UPT ;  /* 0x000000193f0f7290 */ /* 0x000fe200087fe43f */
[----:B------:R-:W-:Y:S01]  /*1a580*/  R2UR UR12, R10 ;  /* 0x000000000a0c72ca */ /* 0x000fe200000e0000 */
[----:B------:R-:W-:Y:S01]  /*1a590*/  VIADD R5, R5, 0x1 ;  /* 0x0000000105057836 */ /* 0x000fe20000000000 */
[----:B------:R-:W-:Y:S01]  /*1a5a0*/  R2UR UR8, R11 ;  /* 0x000000000b0872ca */ /* 0x000fe200000e0000 */
[----:B------:R-:W-:Y:S01]  /*1a5b0*/  UIADD3.X UR29, URZ, UR25, URZ, UP1, !UPT ;  /* 0x000000193f1d7290 */ /* 0x000fe20008ffe43f */
[----:B------:R-:W-:Y:S01]  /*1a5c0*/  R2UR UR11, R16 ;  /* 0x00000000100b72ca */ /* 0x000fe200000e0000 */
[----:B------:R-:W-:Y:S01]  /*1a5d0*/  UMOV UR21, 0x30000 ;  /* 0x0003000000157882 */ /* 0x000fe20000000000 */
[----:B------:R-:W-:Y:S01]  /*1a5e0*/  R2UR UR20, R2 ;  /* 0x00000000021472ca */ /* 0x000fe200000e0000 */
[----:B------:R-:W-:Y:S01]  /*1a5f0*/  UMOV UR16, 0x0 ;  /* 0x0000000000107882 */ /* 0x000fe20000000000 */
[----:B------:R-:W-:Y:S01]  /*1a600*/  ISETP.GT.AND P1, PT, R14, 0x1, PT ;  /* 0x000000010e00780c */ /* 0x000fe20003f24270 */
[----:B------:R-:W-:Y:S01]  /*1a610*/  UMOV UR17, 0x10000000 ;  /* 0x1000000000117882 */ /* 0x000fe20000000000 */
[----:B------:R-:W-:Y:S01]  /*1a620*/  ISETP.NE.AND P0, PT, R5, 0x3, PT ;  /* 0x000000030500780c */ /* 0x000fe20003f05270 */
[----:B------:R-:W-:-:S03]  /*1a630*/  VIADD R12, R12, 0x20 ;  /* 0x000000200c0c7836 */ /* 0x000fc60000000000 */
[----:B------:R-:W-:Y:S01]  /*1a640*/  SEL R11, RZ, 0x1, P0 ;  /* 0x00000001ff0b7807 */ /* 0x000fe20000000000 */
[----:B------:R-:W-:Y:S01]  /*1a650*/  UIADD3 UR8, UR8, 0x100, URZ ;  /* 0x0000010008087890 */ /* 0x000fe2000fffe03f */
[----:B------:R-:W-:Y:S01]  /*1a660*/  SEL R5, R5, RZ, P0 ;  /* 0x000000ff05057207 */ /* 0x000fe20000000000 */
[----:B------:R-:W-:Y:S01]  /*1a670*/  UIADD3 UR18, UR11, 0x18100, URZ ;  /* 0x000181000b127890 */ /* 0x000fe2000fffe03f */
[----:B------:R-:W-:Y:S02]  /*1a680*/  LOP3.LUT R4, R4, R11, RZ, 0x3c, !PT ;  /* 0x0000000b04047212 */ /* 0x000fe400078e3cff */
[----:B------:R-:W-:-:S04]  /*1a690*/  UMOV UR11, UR19 ;  /* 0x00000013000b7c82 */ /* 0x000fc80008000000 */
[----:B------:R0:W-:Y:S02]  /*1a6a0*/  UTMALDG.3D.MULTICAST [UR8], [UR14], UR21, desc[UR16] ;  /* 0x000010080e0073b4 */ /* 0x0001e40008011815 */
[----:B0-----:R-:W-:Y:S01]  /*1a6b0*/  UMOV UR8, UR18 ;  /* 0x0000001200087c82 */ /* 0x001fe20008000000 */
[----:B------:R-:W-:Y:S02]  /*1a6c0*/  UMOV UR11, UR20 ;  /* 0x00000014000b7c82 */ /* 0x000fe40008000000 */
[----:B------:R0:W-:Y:S02]  /*1a6d0*/  UTMALDG.3D [UR8], [UR28], desc[UR16] ;  /* 0x000010081c0075b4 */ /* 0x0001e40008011000 */
[----:B0-----:R-:W-:Y:S05]  /*1a6e0*/  @P1 BRA `(.L_x_556) ;  /* 0xfffffffc00341947 */ /* 0x001fea000383ffff */
.L_x_553:
[----:B------:R-:W-:Y:S05]  /*1a6f0*/  BSYNC B1 ;  /* 0x0000000000017941 */ /* 0x000fea0003800000 */
.L_x_552:
[----:B------:R-:W2:Y:S01]  /*1a700*/  LDL.LU R15, [R1+0x204] ;  /* 0x00020400010f7983 */ /* 0x000ea20000300800 */
[----:B------:R-:W-:Y:S01]  /*1a710*/  LOP3.LUT P0, RZ, R9, 0xff, RZ, 0xc0, !PT ;  /* 0x000000ff09ff7812 */ /* 0x000fe2000780c0ff */
[----:B------:R-:W-:Y:S01]  /*1a720*/  VIADD R5, R6, UR7 ;  /* 0x0000000706057c36 */ /* 0x000fe20008000000 */
[----:B------:R-:W-:Y:S01]  /*1a730*/  ULDC.64 UR8, c[0x0][0x650] ;  /* 0x0001940000087ab9 */ /* 0x000fe20000000a00 */
[----:B------:R-:W3:Y:S01]  /*1a740*/  LDL.LU R13, [R1+0x208] ;  /* 0x00020800010d7983 */ /* 0x000ee20000300800 */
[----:B------:R-:W-:Y:S01]  /*1a750*/  IMAD.U32 R2, RZ, RZ, UR7 ;  /* 0x00000007ff027e24 */ /* 0x000fe2000f8e00ff */
[----:B------:R-:W-:Y:S01]  /*1a760*/  UISETP.GE.U32.AND UP0, UPT, UR7, 0x3, UPT ;  /* 0x000000030700788c */ /* 0x000fe2000bf06070 */
[----:B------:R-:W-:Y:S01]  /*1a770*/  BSSY B1, `(.L_x_557) ;  /* 0x0000073000017945 */ /* 0x000fe20003800000 */
[----:B------:R-:W-:Y:S01]  /*1a780*/  IMAD.MOV.U32 R10, RZ, RZ, -0x1 ;  /* 0xffffffffff0a7424 */ /* 0x000fe200078e00ff */
[----:B------:R-:W-:-:S03]  /*1a790*/  PRMT R9, RZ, 0x7610, R9 ;  /* 0x00007610ff097816 */ /* 0x000fc60000000009 */
[----:B------:R-:W-:Y:S02]  /*1a7a0*/  PLOP3.LUT P1, PT, PT, PT, UP0, 0x80, 0x0 ;  /* 0x000000000000781c */ /* 0x000fe40003f2f008 */
[----:B------:R-:W0:Y:S01]  /*1a7b0*/  @P0 S2R R0, SR_CgaCtaId ;  /* 0x0000000000000919 */ /* 0x000e220000008800 */
[----:B------:R-:W-:-:S04]  /*1a7c0*/  @P0 MOV R3, 0x400 ;  /* 0x0000040000030802 */ /* 0x000fc80000000f00 */
[----:B0-----:R-:W-:-:S04]  /*1a7d0*/  @P0 LEA R3, R0, R3, 0x18 ;  /* 0x0000000300030211 */ /* 0x001fc800078ec0ff */
[----:B------:R0:W-:Y:S01]  /*1a7e0*/  @P0 SYNCS.ARRIVE.TRANS64.A1T0 RZ, [R3+URZ+0x48], RZ ;  /* 0x000048ff03ff09a7 */ /* 0x0001e2000810003f */
[----:B------:R-:W-:-:S04]  /*1a7f0*/  ISETP.GT.U32.AND P0, PT, R5, 0x2, PT ;  /* 0x000000020500780c */ /* 0x000fc80003f04070 */
[----:B------:R-:W-:Y:S01]  /*1a800*/  ISETP.LT.U32.AND P0, PT, R2, 0x3, P0 ;  /* 0x000000030200780c */ /* 0x000fe20000701070 */
[----:B0-----:R-:W-:-:S03]  /*1a810*/  IMAD.WIDE.U32 R2, R5, -0x55555555, RZ ;  /* 0xaaaaaaab05027825 */ /* 0x001fc600078e00ff */
[----:B------:R-:W-:Y:S02]  /*1a820*/  SEL R2, RZ, 0x1, !P0 ;  /* 0x00000001ff027807 */ /* 0x000fe40004000000 */
[----:B------:R-:W-:Y:S01]  /*1a830*/  SHF.R.U32.HI R4, RZ, 0x1, R3 ;  /* 0x00000001ff047819 */ /* 0x000fe20000011603 */
[----:B------:R-:W-:Y:S01]  /*1a840*/  IMAD.MOV.U32 R3, RZ, RZ, -0x1 ;  /* 0xffffffffff037424 */ /* 0x000fe200078e00ff */
[----:B------:R-:W-:Y:S01]  /*1a850*/  LOP3.LUT R7, R7, R2, RZ, 0x3c, !PT ;  /* 0x0000000207077212 */ /* 0x000fe200078e3cff */
[----:B------:R-:W-:Y:S02]  /*1a860*/  IMAD.MOV.U32 R2, RZ, RZ, -0x1 ;  /* 0xffffffffff027424 */ /* 0x000fe400078e00ff */
[----:B------:R-:W-:Y:S01]  /*1a870*/  IMAD R6, R4, -0x3, R5 ;  /* 0xfffffffd04067824 */ /* 0x000fe200078e0205 */
[--C-:B------:R-:W-:Y:S02]  /*1a880*/  @P1 LOP3.LUT R7, R7, 0x1, R4.reuse, 0x78, !PT ;  /* 0x0000000107071812 */ /* 0x100fe400078e7804 */
[----:B------:R-:W-:-:S02]  /*1a890*/  PRMT R4, RZ, 0x7610, R4 ;  /* 0x00007610ff047816 */ /* 0x000fc40000000004 */
[----:B---3--:R-:W-:-:S04]  /*1a8a0*/  IADD3 R13, P0, R13, UR22, RZ ;  /* 0x000000160d0d7c10 */ /* 0x008fc8000ff1e0ff */
[----:B--2---:R-:W-:Y:S01]  /*1a8b0*/  IADD3.X R15, R15, UR13, RZ, P0, !PT ;  /* 0x0000000d0f0f7c10 */ /* 0x004fe200087fe4ff */
[----:B------:R0:W-:Y:S01]  /*1a8c0*/  STL [R1+0x208], R13 ;  /* 0x0002080d01007387 */ /* 0x0001e20000100800 */
[----:B------:R-:W-:-:S03]  /*1a8d0*/  ISETP.GE.U32.AND P0, PT, R13, UR8, PT ;  /* 0x000000080d007c0c */ /* 0x000fc6000bf06070 */
[----:B------:R0:W-:Y:S01]  /*1a8e0*/  STL [R1+0x204], R15 ;  /* 0x0002040f01007387 */ /* 0x0001e20000100800 */
[----:B------:R-:W-:-:S13]  /*1a8f0*/  ISETP.GE.U32.AND.EX P0, PT, R15, UR9, PT, P0 ;  /* 0x000000090f007c0c */ /* 0x000fda000bf06100 */
[----:B0-----:R-:W-:Y:S05]  /*1a900*/  @P0 BRA `(.L_x_558) ;  /* 0x0000000400640947 */ /* 0x001fea0003800000 */
[----:B------:R-:W0:Y:S01]  /*1a910*/  S2R R8, SR_CTAID.X ;  /* 0x0000000000087919 */ /* 0x000e220000002500 */
[----:B------:R-:W-:Y:S01]  /*1a920*/  ULDC UR8, c[0x0][0x150] ;  /* 0x0000540000087ab9 */ /* 0x000fe20000000800 */
[----:B------:R-:W1:Y:S01]  /*1a930*/  LDC R3, c[0x0][0x144] ;  /* 0x00005100ff037b82 */ /* 0x000e620000000800 */
[----:B------:R-:W-:Y:S01]  /*1a940*/  UISETP.NE.AND UP0, UPT, UR45, URZ, UPT ;  /* 0x0000003f2d00728c */ /* 0x000fe2000bf05270 */
[----:B------:R-:W2:Y:S01]  /*1a950*/  S2R R5, SR_CTAID.Y ;  /* 0x0000000000057919 */ /* 0x000ea20000002600 */
[----:B------:R-:W-:-:S04]  /*1a960*/  ULDC UR11, c[0x0][0x630] ;  /* 0x00018c00000b7ab9 */ /* 0x000fc80000000800 */
[----:B------:R-:W-:Y:S01]  /*1a970*/  PLOP3.LUT P0, PT, PT, PT, UP0, 0x80, 0x0 ;  /* 0x000000000000781c */ /* 0x000fe20003f0f008 */
[----:B------:R-:W3:Y:S01]  /*1a980*/  LDC R12, c[0x0][0x148] ;  /* 0x00005200ff0c7b82 */ /* 0x000ee20000000800 */
[----:B0-----:R-:W-:Y:S02]  /*1a990*/  I2FP.F32.U32 R2, R8 ;  /* 0x0000000800027245 */ /* 0x001fe40000201000 */
[----:B--2---:R-:W-:-:S03]  /*1a9a0*/  I2FP.F32.U32 R4, R5 ;  /* 0x0000000500047245 */ /* 0x004fc60000201000 */
[----:B------:R-:W-:Y:S01]  /*1a9b0*/  FMUL R2, R2, UR8 ;  /* 0x0000000802027c20 */ /* 0x000fe20008400000 */
[----:B------:R-:W-:Y:S02]  /*1a9c0*/  ULDC UR8, c[0x0][0x154] ;  /* 0x0000550000087ab9 */ /* 0x000fe40000000800 */
[----:B------:R-:W-:Y:S01]  /*1a9d0*/  FMUL R10, R4, UR8 ;  /* 0x00000008040a7c20 */ /* 0x000fe20008400000 */
[----:B------:R-:W-:Y:S02]  /*1a9e0*/  ULDC.64 UR8, c[0x0][0x628] ;  /* 0x00018a0000087ab9 */ /* 0x000fe40000000a00 */
[----:B------:R-:W0:Y:S08]  /*1a9f0*/  F2I.U32.TRUNC.NTZ R2, R2 ;  /* 0x0000000200027305 */ /* 0x000e30000020f000 */
[----:B------:R-:W2:Y:S01]  /*1aa00*/  F2I.U32.TRUNC.NTZ R10, R10 ;  /* 0x0000000a000a7305 */ /* 0x000ea2000020f000 */
[----:B0-----:R-:W-:-:S02]  /*1aa10*/  IMAD.MOV R4, RZ, RZ, -R2 ;  /* 0x000000ffff047224 */ /* 0x001fc400078e0a02 */
[----:B------:R-:W-:Y:S02]  /*1aa20*/  IMAD.MOV.U32 R2, RZ, RZ, R13 ;  /* 0x000000ffff027224 */ /* 0x000fe400078e000d */
[----:B-1----:R-:W-:Y:S02]  /*1aa30*/  IMAD R8, R3, R4, R8 ;  /* 0x0000000403087224 */ /* 0x002fe400078e0208 */
[----:B--2---:R-:W-:-:S04]  /*1aa40*/  IMAD.MOV R3, RZ, RZ, -R10 ;  /* 0x000000ffff037224 */ /* 0x004fc800078e0a0a */
[----:B---3--:R-:W-:Y:S01]  /*1aa50*/  @P0 IMAD R8, R12, R3, R5 ;  /* 0x000000030c080224 */ /* 0x008fe200078e0205 */
[----:B------:R-:W-:Y:S02]  /*1aa60*/  ISETP.NE.U32.AND P0, PT, RZ, UR8, PT ;  /* 0x00000008ff007c0c */ /* 0x000fe4000bf05070 */
[----:B------:R-:W-:Y:S02]  /*1aa70*/  MOV R3, R15 ;  /* 0x0000000f00037202 */ /* 0x000fe40000000f00 */
[----:B------:R-:W-:-:S13]  /*1aa80*/  ISETP.NE.AND.EX P0, PT, RZ, UR9, PT, P0 ;  /* 0x00000009ff007c0c */ /* 0x000fda000bf05300 */
[----:B------:R-:W-:Y:S05]  /*1aa90*/  @!P0 BRA `(.L_x_559) ;  /* 0x0000000000288947 */ /* 0x000fea0003800000 */
[----:B------:R-:W-:Y:S02]  /*1aaa0*/  ULDC UR10, c[0x0][0x634] ;  /* 0x00018d00000a7ab9 */ /* 0x000fe40000000800 */
[----:B------:R-:W-:-:S05]  /*1aab0*/  IADD3 R3, P0, R13, UR10, RZ ;  /* 0x0000000a0d037c10 */ /* 0x000fca000ff1e0ff */
[----:B------:R-:W-:-:S04]  /*1aac0*/  IMAD.X R11, RZ, RZ, R15, P0 ;  /* 0x000000ffff0b7224 */ /* 0x000fc800000e060f */
[----:B------:R-:W-:-:S04]  /*1aad0*/  IMAD.WIDE.U32 R4, R11, UR8, RZ ;  /* 0x000000080b047c25 */ /* 0x000fc8000f8e00ff */
[----:B------:R-:W-:-:S04]  /*1aae0*/  IMAD.WIDE.U32 R4, P0, R3, UR9, R4 ;  /* 0x0000000903047c25 */ /* 0x000fc8000f800004 */
[----:B------:R-:W-:-:S04]  /*1aaf0*/  IMAD.WIDE.U32 R2, R3, UR8, RZ ;  /* 0x0000000803027c25 */ /* 0x000fc8000f8e00ff */
[----:B------:R-:W-:Y:S01]  /*1ab00*/  IMAD.MOV.U32 R2, RZ, RZ, R5 ;  /* 0x000000ffff027224 */ /* 0x000fe200078e0005 */
[----:B------:R-:W-:Y:S01]  /*1ab10*/  IADD3 RZ, P1, R3, R4, RZ ;  /* 0x0000000403ff7210 */ /* 0x000fe20007f3e0ff */
[----:B------:R-:W-:-:S04]  /*1ab20*/  IMAD.X R3, RZ, RZ, RZ, P0 ;  /* 0x000000ffff037224 */ /* 0x000fc800000e06ff */
[----:B------:R-:W-:-:S08]  /*1ab30*/  IMAD.WIDE.U32.X R2, R11, UR9, R2, P1 ;  /* 0x000000090b027c25 */ /* 0x000fd000088e0402 */
.L_x_559:
[--C-:B------:R-:W-:Y:S01]  /*1ab40*/  SHF.R.U64 R10, R2, UR11, R3.reuse ;  /* 0x0000000b020a7c19 */ /* 0x100fe20008001203 */
[----:B------:R-:W-:Y:S01]  /*1ab50*/  ULDC.64 UR8, c[0x0][0x620] ;  /* 0x0001880000087ab9 */ /* 0x000fe20000000a00 */
[----:B------:R-:W-:Y:S01]  /*1ab60*/  SHF.R.U32.HI R2, RZ, UR11, R3 ;  /* 0x0000000bff027c19 */ /* 0x000fe20008011603 */
[----:B------:R-:W-:Y:S01]  /*1ab70*/  IMAD.MOV.U32 R3, RZ, RZ, R15 ;  /* 0x000000ffff037224 */ /* 0x000fe200078e000f */
[----:B------:R-:W-:Y:S01]  /*1ab80*/  IADD3 R11, P0, RZ, -R10, RZ ;  /* 0x8000000aff0b7210 */ /* 0x000fe20007f1e0ff */
[----:B------:R-:W-:-:S04]  /*1ab90*/  ULDC.64 UR10, c[0x0][0x640] ;  /* 0x00019000000a7ab9 */ /* 0x000fc80000000a00 */
[----:B------:R-:W-:Y:S01]  /*1aba0*/  IMAD.X R2, RZ, RZ, ~R2, P0 ;  /* 0x000000ffff027224 */ /* 0x000fe200000e0e02 */
[----:B------:R-:W-:-:S03]  /*1abb0*/  ISETP.NE.U32.AND P0, PT, RZ, UR10, PT ;  /* 0x0000000aff007c0c */ /* 0x000fc6000bf05070 */
[----:B------:R-:W-:Y:S01]  /*1abc0*/  IMAD R2, R2, UR8, RZ ;  /* 0x0000000802027c24 */ /* 0x000fe2000f8e02ff */
[----:B------:R-:W-:-:S03]  /*1abd0*/  ISETP.NE.AND.EX P0, PT, RZ, UR11, PT, P0 ;  /* 0x0000000bff007c0c */ /* 0x000fc6000bf05300 */
[----:B------:R-:W-:Y:S02]  /*1abe0*/  IMAD R5, R11, UR9, R2 ;  /* 0x000000090b057c24 */ /* 0x000fe4000f8e0202 */
[----:B------:R-:W-:-:S04]  /*1abf0*/  IMAD.MOV.U32 R2, RZ, RZ, R13 ;  /* 0x000000ffff027224 */ /* 0x000fc800078e000d */
[----:B------:R-:W-:Y:S01]  /*1ac00*/  IMAD.WIDE.U32 R2, R11, UR8, R2 ;  /* 0x000000080b027c25 */ /* 0x000fe2000f8e0002 */
[----:B------:R-:W-:-:S03]  /*1ac10*/  ULDC UR8, c[0x0][0x618] ;  /* 0x0001860000087ab9 */ /* 0x000fc60000000800 */
[----:B------:R-:W-:-:S05]  /*1ac20*/  IMAD.IADD R3, R3, 0x1, R5 ;  /* 0x0000000103037824 */ /* 0x000fca00078e0205 */
[--C-:B------:R-:W-:Y:S02]  /*1ac30*/  SHF.R.U64 R11, R2, UR8, R3.reuse ;  /* 0x00000008020b7c19 */ /* 0x100fe40008001203 */
[----:B------:R-:W-:Y:S01]  /*1ac40*/  SHF.R.U32.HI R2, RZ, UR8, R3 ;  /* 0x00000008ff027c19 */ /* 0x000fe20008011603 */
[----:B------:R-:W-:-:S03]  /*1ac50*/  ULDC UR8, c[0x0][0x608] ;  /* 0x0001820000087ab9 */ /* 0x000fc60000000800 */
[--C-:B------:R-:W-:Y:S02]  /*1ac60*/  SHF.R.U64 R12, R11, UR8, R2.reuse ;  /* 0x000000080b0c7c19 */ /* 0x100fe40008001202 */
[----:B------:R-:W-:Y:S01]  /*1ac70*/  SHF.R.U32.HI R3, RZ, UR8, R2 ;  /* 0x00000008ff037c19 */ /* 0x000fe20008011602 */
[----:B------:R-:W-:-:S03]  /*1ac80*/  ULDC UR8, c[0x0][0x658] ;  /* 0x0001960000087ab9 */ /* 0x000fc60000000800 */
[--C-:B------:R-:W-:Y:S02]  /*1ac90*/  SHF.R.U64 R13, R12, UR8, R3.reuse ;  /* 0x000000080c0d7c19 */ /* 0x100fe40008001203 */
[----:B------:R-:W-:-:S03]  /*1aca0*/  SHF.R.U32.HI R15, RZ, UR8, R3 ;  /* 0x00000008ff0f7c19 */ /* 0x000fc60008011603 */
[----:B------:R-:W-:Y:S02]  /*1acb0*/  IMAD.MOV.U32 R2, RZ, RZ, R13 ;  /* 0x000000ffff027224 */ /* 0x000fe400078e000d */
[----:B------:R-:W-:Y:S01]  /*1acc0*/  IMAD.MOV.U32 R3, RZ, RZ, R15 ;  /* 0x000000ffff037224 */ /* 0x000fe200078e000f */
[----:B------:R-:W-:Y:S06]  /*1acd0*/  @!P0 BRA `(.L_x_560) ;  /* 0x0000000000288947 */ /* 0x000fec0003800000 */
[----:B------:R-:W-:Y:S02]  /*1ace0*/  ULDC UR8, c[0x0][0x64c] ;  /* 0x0001930000087ab9 */ /* 0x000fe40000000800 */
[----:B------:R-:W-:-:S05]  /*1acf0*/  IADD3 R3, P0, R13, UR8, RZ ;  /* 0x000000080d037c10 */ /* 0x000fca000ff1e0ff */
[----:B------:R-:W-:-:S04]  /*1ad00*/  IMAD.X R15, RZ, RZ, R15, P0 ;  /* 0x000000ffff0f7224 */ /* 0x000fc800000e060f */
[----:B------:R-:W-:-:S04]  /*1ad10*/  IMAD.WIDE.U32 R4, R15, UR10, RZ ;  /* 0x0000000a0f047c25 */ /* 0x000fc8000f8e00ff */
[----:B------:R-:W-:-:S04]  /*1ad20*/  IMAD.WIDE.U32 R4, P0, R3, UR11, R4 ;  /* 0x0000000b03047c25 */ /* 0x000fc8000f800004 */
[----:B------:R-:W-:Y:S01]  /*1ad30*/  IMAD.WIDE.U32 R2, R3, UR10, RZ ;  /* 0x0000000a03027c25 */ /* 0x000fe2000f8e00ff */
[----:B------:R-:W-:-:S04]  /*1ad40*/  MOV R2, R5 ;  /* 0x0000000500027202 */ /* 0x000fc80000000f00 */
[----:B------:R-:W-:Y:S01]  /*1ad50*/  IADD3 RZ, P1, R3, R4, RZ ;  /* 0x0000000403ff7210 */ /* 0x000fe20007f3e0ff */
[----:B------:R-:W-:-:S04]  /*1ad60*/  IMAD.X R3, RZ, RZ, RZ, P0 ;  /* 0x000000ffff037224 */ /* 0x000fc800000e06ff */
[----:B------:R-:W-:-:S08]  /*1ad70*/  IMAD.WIDE.U32.X R2, R15, UR11, R2, P1 ;  /* 0x0000000b0f027c25 */ /* 0x000fd000088e0402 */
.L_x_560:
[----:B------:R-:W-:Y:S01]  /*1ad80*/  ULDC UR8, c[0x0][0x648] ;  /* 0x0001920000087ab9 */ /* 0x000fe20000000800 */
[----:B------:R-:W-:Y:S01]  /*1ad90*/  LOP3.LUT R12, R12, UR6, RZ, 0xc0, !PT ;  /* 0x000000060c0c7c12 */ /* 0x000fe2000f8ec0ff */
[----:B------:R-:W-:Y:S01]  /*1ada0*/  UISETP.NE.AND UP0, UPT, UR45, URZ, UPT ;  /* 0x0000003f2d00728c */ /* 0x000fe2000bf05270 */
[----:B------:R-:W-:Y:S01]  /*1adb0*/  SHF.R.U64 R3, R2, UR8, R3 ;  /* 0x0000000802037c19 */ /* 0x000fe20008001203 */
[----:B------:R-:W-:Y:S01]  /*1adc0*/  ULDC UR8, c[0x0][0x638] ;  /* 0x00018e0000087ab9 */ /* 0x000fe20000000800 */
[----:B------:R-:W-:-:S03]  /*1add0*/  IMAD.MOV.U32 R4, RZ, RZ, 0x1 ;  /* 0x00000001ff047424 */ /* 0x000fc600078e00ff */
[----:B------:R-:W-:Y:S01]  /*1ade0*/  IMAD.MOV R2, RZ, RZ, -R3 ;  /* 0x000000ffff027224 */ /* 0x000fe200078e0a03 */
[----:B------:R-:W-:Y:S01]  /*1adf0*/  PLOP3.LUT P0, PT, PT, PT, UP0, 0x40, 0x0 ;  /* 0x000000000000781c */ /* 0x000fe20003f0e808 */
[----:B------:R-:W-:Y:S01]  /*1ae00*/  IMAD R5, R3, UR5, R12 ;  /* 0x0000000503057c24 */ /* 0x000fe2000f8e020c */
[----:B------:R-:W-:Y:S01]  /*1ae10*/  PLOP3.LUT P1, PT, PT, PT, UP0, 0x40, 0x0 ;  /* 0x000000000000781c */ /* 0x000fe20003f2e808 */
[----:B------:R-:W-:Y:S01]  /*1ae20*/  IMAD R13, R2, UR8, R13 ;  /* 0x00000008020d7c24 */ /* 0x000fe2000f8e020d */
[----:B------:R-:W-:Y:S01]  /*1ae30*/  ULDC UR8, c[0x0][0x610] ;  /* 0x0001840000087ab9 */ /* 0x000fe20000000800 */
[----:B------:R-:W-:Y:S01]  /*1ae40*/  LOP3.LUT R2, R11, UR4, RZ, 0xc0, !PT ;  /* 0x000000040b027c12 */ /* 0x000fe2000f8ec0ff */
[----:B------:R-:W-:Y:S01]  /*1ae50*/  IMAD R8, R5, UR8, R8 ;  /* 0x0000000805087c24 */ /* 0x000fe2000f8e0208 */
[----:B------:R-:W-:-:S03]  /*1ae60*/  ULDC UR8, c[0x0][0x600] ;  /* 0x0001800000087ab9 */ /* 0x000fc60000000800 */
[----:B------:R-:W-:-:S05]  /*1ae70*/  IMAD R13, R13, UR8, R2 ;  /* 0x000000080d0d7c24 */ /* 0x000fca000f8e0202 */
[----:B------:R-:W-:Y:S02]  /*1ae80*/  SEL R2, R13, R8, P0 ;  /* 0x000000080d027207 */ /* 0x000fe40000000000 */
[----:B------:R-:W-:-:S07]  /*1ae90*/  SEL R3, R8, R13, P1 ;  /* 0x0000000d08037207 */ /* 0x000fce0000800000 */
.L_x_558:
[----:B------:R-:W-:Y:S05]  /*1aea0*/  BSYNC B1 ;  /* 0x0000000000017941 */ /* 0x000fea0003800000 */
.L_x_557:
[----:B------:R-:W-:-:S13]  /*1aeb0*/  LOP3.LUT P0, RZ, R4, 0xff, RZ, 0xc0, !PT ;  /* 0x000000ff04ff7812 */ /* 0x000fda000780c0ff */
[----:B------:R-:W-:Y:S05]  /*1aec0*/  @P0 BRA `(.L_x_561) ;  /* 0xfffffff400040947 */ /* 0x000fea000383ffff */
[----:B------:R-:W-:Y:S05]  /*1aed0*/  BSYNC B0 ;  /* 0x0000000000007941 */ /* 0x000fea0003800000 */
.L_x_550:
[----:B------:R-:W-:-:S03]  /*1aee0*/  UMOV UR8, 0xffffffff ;  /* 0xffffffff00087882 */ /* 0x000fc60000000000 */
[----:B------:R-:W-:Y:S05]  /*1aef0*/  BRA.DIV UR8, `(.L_x_562) ;  /* 0x0000000208f47947 */ /* 0x000fea000b800000 */
[----:B------:R-:W-:-:S13]  /*1af00*/  ELECT P6, URZ, PT ;  /* 0x00000000003f782f */ /* 0x000fda00038c0000 */
.L_x_575:
[----:B------:R-:W-:Y:S04]  /*1af10*/  BSSY B0, `(.L_x_563) ;  /* 0x0000023000007945 */ /* 0x000fe80003800000 */
[----:B------:R-:W-:Y:S05]  /*1af20*/  @!P6 BRA `(.L_x_564) ;  /* 0x000000000084e947 */ /* 0x000fea0003800000 */
[----:B------:R-:W-:-:S04]  /*1af30*/  ULOP3.LUT UR8, UR40, 0x2, URZ, 0xfc, !UPT ;  /* 0x0000000228087892 */ /* 0x000fc8000f8efc3f */
[----:B------:R-:W-:-:S06]  /*1af40*/  UISETP.NE.AND UP0, UPT, UR8, 0x3, UPT ;  /* 0x000000030800788c */ /* 0x000fcc000bf05270 */
[----:B------:R-:W-:-:S13]  /*1af50*/  PLOP3.LUT P0, PT, PT, PT, UP0, 0x80, 0x0 ;  /* 0x000000000000781c */ /* 0x000fda0003f0f008 */
[----:B------:R-:W-:Y:S05]  /*1af60*/  @!P0 BRA `(.L_x_565) ;  /* 0x0000000000048947 */ /* 0x000fea0003800000 */
[----:B------:R-:W-:Y:S01]  /*1af70*/  BPT.TRAP 0x1 ;  /* 0x000000040000795c */ /* 0x000fe20000300000 */
.L_x_565:
[----:B------:R-:W0:Y:S01]  /*1af80*/  S2R R3, SR_CgaCtaId ;  /* 0x0000000000037919 */ /* 0x000e220000008800 */
[----:B------:R-:W-:-:S04]  /*1af90*/  MOV R0, 0x400 ;  /* 0x0000040000007802 */ /* 0x000fc80000000f00 */
[----:B0-----:R-:W-:Y:S02]  /*1afa0*/  LEA R3, R3, R0, 0x18 ;  /* 0x0000000003037211 */ /* 0x001fe400078ec0ff */
[----:B------:R-:W-:-:S03]  /*1afb0*/  SHF.L.U32 R0, R7, 0x1f, RZ ;  /* 0x0000001f07007819 */ /* 0x000fc600000006ff */
[----:B------:R-:W-:-:S04]  /*1afc0*/  VIADD R3, R3, 0x18 ;  /* 0x0000001803037836 */ /* 0x000fc80000000000 */
[----:B------:R-:W-:-:S04]  /*1afd0*/  IMAD R5, R6, 0x8, R3 ;  /* 0x0000000806057824 */ /* 0x000fc800078e0203 */
[----:B------:R-:W0:Y:S02]  /*1afe0*/  SYNCS.PHASECHK.TRANS64.TRYWAIT P0, [R5+URZ], R0 ;  /* 0x00000000050075a7 */ /* 0x000e24000800017f */
[----:B0-----:R-:W-:Y:S05]  /*1aff0*/  @!P0 BRA `(.L_x_566) ;  /* 0x0000000000d48947 */ /* 0x001fea0003800000 */
.L_x_576:
[----:B------:R-:W-:-:S05]  /*1b000*/  VIADD R6, R6, 0x1 ;  /* 0x0000000106067836 */ /* 0x000fca0000000000 */
[----:B------:R-:W-:-:S04]  /*1b010*/  ISETP.NE.AND P0, PT, R6, 0x3, PT ;  /* 0x000000030600780c */ /* 0x000fc80003f05270 */
[----:B0-----:R-:W-:Y:S02]  /*1b020*/  SEL R0, RZ, 0x1, P0 ;  /* 0x00000001ff007807 */ /* 0x001fe40000000000 */
[----:B------:R-:W-:Y:S02]  /*1b030*/  SEL R6, R6, RZ, P0 ;  /* 0x000000ff06067207 */ /* 0x000fe40000000000 */
[----:B------:R-:W-:-:S03]  /*1b040*/  LOP3.LUT R7, R7, R0, RZ, 0x3c, !PT ;  /* 0x0000000007077212 */ /* 0x000fc600078e3cff */
[----:B------:R-:W-:Y:S01]  /*1b050*/  IMAD R5, R6, 0x8, R3 ;  /* 0x0000000806057824 */ /* 0x000fe200078e0203 */
[----:B------:R-:W-:-:S04]  /*1b060*/  SHF.L.U32 R0, R7, 0x1f, RZ ;  /* 0x0000001f07007819 */ /* 0x000fc800000006ff */
[----:B------:R-:W0:Y:S02]  /*1b070*/  SYNCS.PHASECHK.TRANS64.TRYWAIT P0, [R5+URZ], R0 ;  /* 0x00000000050075a7 */ /* 0x000e24000800017f */
[----:B0-----:R-:W-:Y:S05]  /*1b080*/  @!P0 BRA `(.L_x_567) ;  /* 0x0000000000c48947 */ /* 0x001fea0003800000 */
.L_x_577:
[----:B0-----:R-:W-:-:S05]  /*1b090*/  VIADD R0, R6, 0x1 ;  /* 0x0000000106007836 */ /* 0x001fca0000000000 */
[----:B------:R-:W-:-:S04]  /*1b0a0*/  ISETP.NE.AND P0, PT, R0, 0x3, PT ;  /* 0x000000030000780c */ /* 0x000fc80003f05270 */
[----:B------:R-:W-:Y:S02]  /*1b0b0*/  SEL R2, RZ, 0x1, P0 ;  /* 0x00000001ff027807 */ /* 0x000fe40000000000 */
[----:B------:R-:W-:Y:S02]  /*1b0c0*/  SEL R0, R0, RZ, P0 ;  /* 0x000000ff00007207 */ /* 0x000fe40000000000 */
[----:B------:R-:W-:-:S03]  /*1b0d0*/  LOP3.LUT R2, R7, R2, RZ, 0x3c, !PT ;  /* 0x0000000207027212 */ /* 0x000fc600078e3cff */
[----:B------:R-:W-:Y:S01]  /*1b0e0*/  IMAD R3, R0, 0x8, R3 ;  /* 0x0000000800037824 */ /* 0x000fe200078e0203 */
[----:B------:R-:W-:-:S07]  /*1b0f0*/  SHF.L.U32 R0, R2, 0x1f, RZ ;  /* 0x0000001f02007819 */ /* 0x000fce00000006ff */
.L_x_568:
[----:B0-----:R0:W1:Y:S02]  /*1b100*/  SYNCS.PHASECHK.TRANS64.TRYWAIT P0, [R3+URZ], R0 ;  /* 0x00000000030075a7 */ /* 0x001064000800017f */
[----:B-1----:R-:W-:Y:S05]  /*1b110*/  @!P0 NANOSLEEP.SYNCS 0x989680 ;  /* 0x009896800000895d */ /* 0x002fea0003900000 */
[----:B------:R-:W1:Y:S02]  /*1b120*/  @!P0 SYNCS.PHASECHK.TRANS64 P0, [R3+URZ], R0 ;  /* 0x00000000030085a7 */ /* 0x000e64000800007f */
[----:B-1----:R-:W-:Y:S05]  /*1b130*/  @!P0 BRA `(.L_x_568) ;  /* 0xfffffffc00f08947 */ /* 0x002fea000383ffff */
.L_x_564:
[----:B------:R-:W-:Y:S05]  /*1b140*/  BSYNC B0 ;  /* 0x0000000000007941 */ /* 0x000fea0003800000 */
.L_x_563:
[----:B------:R-:W-:Y:S05]  /*1b150*/  EXIT ;  /* 0x000000000000794d */ /* 0x000fea0003800000 */
.L_x_21:
[----:B-1----:R1:W2:Y:S02]  /*1b160*/  SYNCS.PHASECHK.TRANS64.TRYWAIT P1, [R4+URZ], R3 ;  /* 0x00000003040075a7 */ /* 0x0022a4000802017f */
[----:B--2---:R-:W-:Y:S05]  /*1b170*/  @!P1 NANOSLEEP.SYNCS 0x989680 ;  /* 0x009896800000995d */ /* 0x004fea0003900000 */
[----:B------:R-:W2:Y:S02]  /*1b180*/  @!P1 SYNCS.PHASECHK.TRANS64 P1, [R4+URZ], R3 ;  /* 0x00000003040095a7 */ /* 0x000ea4000802007f */
[----:B--2---:R-:W-:Y:S05]  /*1b190*/  @!P1 BRA `(.L_x_21) ;  /* 0xfffffffc00f09947 */ /* 0x004fea000383ffff */
[----:B------:R-:W-:Y:S05]  /*1b1a0*/  BRA `(.L_x_20) ;  /* 0xfffffe6400307947 */ /* 0x000fea000383ffff */
.L_x_26:
[----:B-1----:R1:W2:Y:S02]  /*1b1b0*/  SYNCS.PHASECHK.TRANS64.TRYWAIT P1, [R4+URZ], R5 ;  /* 0x00000005040075a7 */ /* 0x0022a4000802017f */
[----:B--2---:R-:W-:Y:S05]  /*1b1c0*/  @!P1 NANOSLEEP.SYNCS 0x989680 ;  /* 0x009896800000995d */ /* 0x004fea0003900000 */
[----:B------:R-:W2:Y:S02]  /*1b1d0*/  @!P1 SYNCS.PHASECHK.TRANS64 P1, [R4+URZ], R5 ;  /* 0x00000005040095a7 */ /* 0x000ea4000802007f */
[----:B--2---:R-:W-:Y:S05]  /*1b1e0*/  @!P1 BRA `(.L_x_26) ;  /* 0xfffffffc00f09947 */ /* 0x004fea000383ffff */
[----:B------:R-:W-:Y:S05]  /*1b1f0*/  BRA `(.L_x_25) ;  /* 0xfffffe9800c07947 */ /* 0x000fea000383ffff */
.L_x_551:
[----:B------:R-:W-:Y:S01]  /*1b200*/  BSSY B1, `(.L_x_569) ;  /* 0x0000006000017945 */ /* 0x000fe20003800000 */
[----:B------:R-:W-:-:S07]  /*1b210*/  IMAD.MOV.U32 R15, RZ, RZ, -0x1 ;  /* 0xffffffffff0f7424 */ /* 0x000fce00078e00ff */
[----:B------:R-:W-:Y:S05]  /*1b220*/  WARPSYNC.COLLECTIVE R15, `(.L_x_570) ;  /* 0x000000000f0c7348 */ /* 0x000fea0003c00000 */
[----:B------:R-:W-:Y:S02]  /*1b230*/  ELECT P6, UR62, PT ;  /* 0x00000000003e782f */ /* 0x000fe400038c0000 */
[----:B------:R-:W-:Y:S01]  /*1b240*/  MOV R14, UR62 ;  /* 0x0000003e000e7c02 */ /* 0x000fe20008000f00 */
[----:B------:R-:W-:Y:S10]  /*1b250*/  ENDCOLLECTIVE ;  /* 0x000000000000791b */ /* 0x000ff40003800000 */
.L_x_570:
[----:B------:R-:W-:Y:S05]  /*1b260*/  BSYNC B1 ;  /* 0x0000000000017941 */ /* 0x000fea0003800000 */
.L_x_569:
[----:B------:R-:W-:Y:S05]  /*1b270*/  BRA `(.L_x_571) ;  /* 0xfffffff000247947 */ /* 0x000fea000383ffff */
.L_x_554:
[----:B0-----:R0:W2:Y:S02]  /*1b280*/  SYNCS.PHASECHK.TRANS64.TRYWAIT P0, [R8+URZ+0x18], R11 ;  /* 0x0000180b080075a7 */ /* 0x0010a4000800017f */
[----:B--2---:R-:W-:Y:S05]  /*1b290*/  @!P0 NANOSLEEP.SYNCS 0x989680 ;  /* 0x009896800000895d */ /* 0x004fea0003900000 */
[----:B------:R-:W2:Y:S02]  /*1b2a0*/  @!P0 SYNCS.PHASECHK.TRANS64 P0, [R8+URZ+0x18], R11 ;  /* 0x0000180b080085a7 */ /* 0x000ea4000800007f */
[----:B--2---:R-:W-:Y:S05]  /*1b2b0*/  @!P0 BRA `(.L_x_554) ;  /* 0xfffffffc00f08947 */ /* 0x004fea000383ffff */
[----:B------:R-:W-:Y:S05]  /*1b2c0*/  BRA `(.L_x_572) ;  /* 0xfffffff000687947 */ /* 0x000fea000383ffff */
.L_x_562:
[----:B------:R-:W-:Y:S01]  /*1b2d0*/  BSSY B0, `(.L_x_573) ;  /* 0x0000006000007945 */ /* 0x000fe20003800000 */
[----:B------:R-:W-:-:S07]  /*1b2e0*/  IMAD.MOV.U32 R15, RZ, RZ, -0x1 ;  /* 0xffffffffff0f7424 */ /* 0x000fce00078e00ff */
[----:B------:R-:W-:Y:S05]  /*1b2f0*/  WARPSYNC.COLLECTIVE R15, `(.L_x_574) ;  /* 0x000000000f0c7348 */ /* 0x000fea0003c00000 */
[----:B------:R-:W-:Y:S02]  /*1b300*/  ELECT P6, UR62, PT ;  /* 0x00000000003e782f */ /* 0x000fe400038c0000 */
[----:B------:R-:W-:Y:S01]  /*1b310*/  MOV R14, UR62 ;  /* 0x0000003e000e7c02 */ /* 0x000fe20008000f00 */
[----:B------:R-:W-:Y:S10]  /*1b320*/  ENDCOLLECTIVE ;  /* 0x000000000000791b */ /* 0x000ff40003800000 */
.L_x_574:
[----:B------:R-:W-:Y:S05]  /*1b330*/  BSYNC B0 ;  /* 0x0000000000007941 */ /* 0x000fea0003800000 */
.L_x_573:
[----:B------:R-:W-:Y:S05]  /*1b340*/  BRA `(.L_x_575) ;  /* 0xfffffff800f07947 */ /* 0x000fea000383ffff */
.L_x_566:
[----:B0-----:R0:W1:Y:S02]  /*1b350*/  SYNCS.PHASECHK.TRANS64.TRYWAIT P0, [R5+URZ], R0 ;  /* 0x00000000050075a7 */ /* 0x001064000800017f */
[----:B-1----:R-:W-:Y:S05]  /*1b360*/  @!P0 NANOSLEEP.SYNCS 0x989680 ;  /* 0x009896800000895d */ /* 0x002fea0003900000 */
[----:B------:R-:W1:Y:S02]  /*1b370*/  @!P0 SYNCS.PHASECHK.TRANS64 P0, [R5+URZ], R0 ;  /* 0x00000000050085a7 */ /* 0x000e64000800007f */
[----:B-1----:R-:W-:Y:S05]  /*1b380*/  @!P0 BRA `(.L_x_566) ;  /* 0xfffffffc00f08947 */ /* 0x002fea000383ffff */
[----:B------:R-:W-:Y:S05]  /*1b390*/  BRA `(.L_x_576) ;  /* 0xfffffffc00187947 */ /* 0x000fea000383ffff */
.L_x_567:
[----:B0-----:R0:W1:Y:S02]  /*1b3a0*/  SYNCS.PHASECHK.TRANS64.TRYWAIT P0, [R5+URZ], R0 ;  /* 0x00000000050075a7 */ /* 0x001064000800017f */
[----:B-1----:R-:W-:Y:S05]  /*1b3b0*/  @!P0 NANOSLEEP.SYNCS 0x989680 ;  /* 0x009896800000895d */ /* 0x002fea0003900000 */
[----:B------:R-:W1:Y:S02]  /*1b3c0*/  @!P0 SYNCS.PHASECHK.TRANS64 P0, [R5+URZ], R0 ;  /* 0x00000000050085a7 */ /* 0x000e64000800007f */
[----:B-1----:R-:W-:Y:S05]  /*1b3d0*/  @!P0 BRA `(.L_x_567) ;  /* 0xfffffffc00f08947 */ /* 0x002fea000383ffff */
[----:B------:R-:W-:Y:S05]  /*1b3e0*/  BRA `(.L_x_577) ;  /* 0xfffffffc00287947 */ /* 0x000fea000383ffff */
.L_x_578:
[----:B------:R-:W-:-:S00]  /*1b3f0*/  BRA `(.L_x_578) ;  /* 0xfffffffc00fc7947 */ /* 0x000fc0000383ffff */
[----:B------:R-:W-:-:S00]  /*1b400*/  NOP ;  /* 0x0000000000007918 */ /* 0x000fc00000000000 */
[----:B------:R-:W-:-:S00]  /*1b410*/  NOP ;  /* 0x0000000000007918 */ /* 0x000fc00000000000 */
[----:B------:R-:W-:-:S00]  /*1b420*/  NOP ;  /* 0x0000000000007918 */ /* 0x000fc00000000000 */
[----:B------:R-:W-:-:S00]  /*1b430*/  NOP ;  /* 0x0000000000007918 */ /* 0x000fc00000000000 */
[----:B------:R-:W-:-:S00]  /*1b440*/  NOP ;  /* 0x0000000000007918 */ /* 0x000fc00000000000 */
[----:B------:R-:W-:-:S00]  /*1b450*/  NOP ;  /* 0x0000000000007918 */ /* 0x000fc00000000000 */
[----:B------:R-:W-:-:S00]  /*1b460*/  NOP ;  /* 0x0000000000007918 */ /* 0x000fc00000000000 */
[----:B------:R-:W-:-:S00]  /*1b470*/  NOP ;  /* 0x0000000000007918 */ /* 0x000fc00000000000 */
.L_x_579:


//--------------------- .nv.global.init           --------------------------
	.section	.nv.global.init,"aw",@progbits
.nv.global.init:
	.type		$str$22,@object
	.size		$str$22,($str$23 - $str$22)
$str$22:
        /*0000*/ 	.byte	0x6b, 0x5f, 0x74, 0x69, 0x6c, 0x65, 0x5f, 0x63, 0x6f, 0x75, 0x6e, 0x74, 0x20, 0x3e, 0x3d, 0x20
        /*0010*/ 	.byte	0x31, 0x00
	.type		$str$23,@object
	.size		$str$23,(__unnamed_1 - $str$23)
$str$23:
        /*0012*/ 	.byte	0x2f, 0x74, 0x6d, 0x70, 0x2f, 0x63, 0x75, 0x74, 0x6c, 0x61, 0x73, 0x73, 0x5f, 0x73, 0x77, 0x65
        /*0022*/ 	.byte	0x65, 0x70, 0x5f, 0x73, 0x72, 0x63, 0x2f, 0x69, 0x6e, 0x63, 0x6c, 0x75, 0x64, 0x65, 0x2f, 0x63
        /*0032*/ 	.byte	0x75, 0x74, 0x6c, 0x61, 0x73, 0x73, 0x2f, 0x67, 0x65, 0x6d, 0x6d, 0x2f, 0x63, 0x6f, 0x6c, 0x6c
        /*0042*/ 	.byte	0x65, 0x63, 0x74, 0x69, 0x76, 0x65, 0x2f, 0x73, 0x6d, 0x39, 0x30, 0x5f, 0x6d, 0x6d, 0x61, 0x5f
        /*0052*/ 	.byte	0x74, 0x6d, 0x61, 0x5f, 0x67, 0x6d, 0x6d, 0x61, 0x5f, 0x73, 0x73, 0x5f, 0x77, 0x61, 0x72, 0x70
        /*0062*/ 	.byte	0x73, 0x70, 0x65, 0x63, 0x69, 0x61, 0x6c, 0x69, 0x7a, 0x65, 0x64, 0x2e, 0x68, 0x70, 0x70, 0x00
	.type		__unnamed_1,@object
	.size		__unnamed_1,(.L_0 - __unnamed_1)
__unnamed_1:
        /* <DEDUP_REMOVED lines=179> */
.L_0:


//--------------------- .nv.shared._ZN7cutlass13device_kernelINS_4gemm6kernel13GemmUniversalIN4cute5tupleIJiiiiEEENS1_10collective13CollectiveMmaINS1_34MainloopSm90TmaGmmaWarpSpecializedILi3ENS5_IJNS4_1CILi1EEENSA_ILi2EEESB_EEENS1_35KernelTmaWarpSpecializedCooperativeEEENS5_IJNSA_ILi256EEESG_NSA_ILi32EEEEEENS_10tfloat32_tENS5_IJlSB_lEEESJ_SK_NS4_8TiledMMAINS4_8MMA_AtomIJNS4_4SM904GMMA30MMA_64x256x8_F32TF32TF32_SS_TNILNSO_7ScaleInE1ELSQ_1EEEEEENS4_6LayoutINS5_IJSC_SB_SB_EEENS5_IJSB_NSA_ILi0EEESV_EEEEENS5_IJNS4_10UnderscoreESY_SY_EEEEENS4_23SM90_TMA_LOAD_MULTICASTENS4_14ComposedLayoutINS4_7SwizzleILi3ELi4ELi3EEENS4_18smem_ptr_flag_bitsILi32EEENST_INS5_IJNSA_ILi8EEESH_EEENS5_IJSH_SB_EEEEEEEvNS4_8identityENS4_13SM90_TMA_LOADES1B_vS1C_EENS_8epilogue10collective6detail29Sm90TmaWarpSpecializedAdapterINS1G_15DefaultEpilogueISJ_SK_SK_NS1F_6thread17LinearCombinationISJ_Li1EffLNS1K_9ScaleType4KindE0ELNS_15FloatRoundStyleE2ESJ_EENS1_15EpilogueDefaultEEEEEvvEEEEvNT_6ParamsE --------------------------
	.section	.nv.shared._ZN7cutlass13device_kernelINS_4gemm6kernel13GemmUniversalIN4cute5tupleIJiiiiEEENS1_10collective13CollectiveMmaINS1_34MainloopSm90TmaGmmaWarpSpecializedILi3ENS5_IJNS4_1CILi1EEENSA_ILi2EEESB_EEENS1_35KernelTmaWarpSpecializedCooperativeEEENS5_IJNSA_ILi256EEESG_NSA_ILi32EEEEEENS_10tfloat32_tENS5_IJlSB_lEEESJ_SK_NS4_8TiledMMAINS4_8MMA_AtomIJNS4_4SM904GMMA30MMA_64x256x8_F32TF32TF32_SS_TNILNSO_7ScaleInE1ELSQ_1EEEEEENS4_6LayoutINS5_IJSC_SB_SB_EEENS5_IJSB_NSA_ILi0EEESV_EEEEENS5_IJNS4_10UnderscoreESY_SY_EEEEENS4_23SM90_TMA_LOAD_MULTICASTENS4_14ComposedLayoutINS4_7SwizzleILi3ELi4ELi3EEENS4_18smem_ptr_flag_bitsILi32EEENST_INS5_IJNSA_ILi8EEESH_EEENS5_IJSH_SB_EEEEEEEvNS4_8identityENS4_13SM90_TMA_LOADES1B_vS1C_EENS_8epilogue10collective6detail29Sm90TmaWarpSpecializedAdapterINS1G_15DefaultEpilogueISJ_SK_SK_NS1F_6thread17LinearCombinationISJ_Li1EffLNS1K_9ScaleType4KindE0ELNS_15FloatRoundStyleE2ESJ_EENS1_15EpilogueDefaultEEEEEvvEEEEvNT_6ParamsE,"aw",@nobits
	.sectionflags	@""
	.align	16
	.zero		1024


//--------------------- .nv.shared.reserved.0     --------------------------
	.section	.nv.shared.reserved.0,"aw",@nobits
	.weak		__nv_reservedSMEM_offset_0_alias
	.size		__nv_reservedSMEM_offset_0_alias, 0, 0
	.other		__nv_reservedSMEM_offset_0_alias,@"STO_CUDA_RESERVED_SHARED STV_DEFAULT"
__nv_reservedSMEM_offset_0_alias:
	.zero		0


//--------------------- .nv.global                --------------------------
	.section	.nv.global,"aw",@nobits
.nv.global:
	.type		_ZN39_INTERNAL_786813c3_4_k_cu_bd92f263_59494cute1_E,@object
	.size		_ZN39_INTERNAL_786813c3_4_k_cu_bd92f263_59494cute1_E,(_ZN39_INTERNAL_786813c3_4_k_cu_bd92f263_59494cuda3std3__45__cpo6cbeginE - _ZN39_INTERNAL_786813c3_4_k_cu_bd92f263_59494cute1_E)
_ZN39_INTERNAL_786813c3_4_k_cu_bd92f263_59494cute1_E:
	.zero		1
	.type		_ZN39_INTERNAL_786813c3_4_k_cu_bd92f263_59494cuda3std3__45__cpo6cbeginE,@object
	.size		_ZN39_INTERNAL_786813c3_4_k_cu_bd92f263_59494cuda3std3__45__cpo6cbeginE,(_ZN39_INTERNAL_786813c3_4_k_cu_bd92f263_59494cuda3std3__48in_placeE - _ZN39_INTERNAL_786813c3_4_k_cu_bd92f263_59494cuda3std3__45__cpo6cbeginE)
_ZN39_INTERNAL_786813c3_4_k_cu_bd92f263_59494cuda3std3__45__cpo6cbeginE:
	.zero		1
	.type		_ZN39_INTERNAL_786813c3_4_k_cu_bd92f263_59494cuda3std3__48in_placeE,@object
	.size		_ZN39_INTERNAL_786813c3_4_k_cu_bd92f263_59494cuda3std3__48in_placeE,(_ZN39_INTERNAL_786813c3_4_k_cu_bd92f263_59494cuda3std6ranges3__45__cpo9iter_moveE - _ZN39_INTERNAL_786813c3_4_k_cu_bd92f263_59494cuda3std3__48in_placeE)
_ZN39_INTERNAL_786813c3_4_k_cu_bd92f263_59494cuda3std3__48in_placeE:
	.zero		1
	.type		_ZN39_INTERNAL_786813c3_4_k_cu_bd92f263_59494cuda3std6ranges3__45__cpo9iter_moveE,@object
	.size		_ZN39_INTERNAL_786813c3_4_k_cu_bd92f263_59494cuda3std6ranges3__45__cpo9iter_moveE,(_ZN39_INTERNAL_786813c3_4_k_cu_bd92f263_59494cuda3std3__45__cpo5beginE - _ZN39_INTERNAL_786813c3_4_k_cu_bd92f263_59494cuda3std6ranges3__45__cpo9iter_moveE)
_ZN39_INTERNAL_786813c3_4_k_cu_bd92f263_59494cuda3std6ranges3__45__cpo9iter_moveE:
	.zero		1
	.type		_ZN39_INTERNAL_786813c3_4_k_cu_bd92f263_59494cuda3std3__45__cpo5beginE,@object
	.size		_ZN39_INTERNAL_786813c3_4_k_cu_bd92f263_59494cuda3std3__45__cpo5beginE,(_ZN39_INTERNAL_786813c3_4_k_cu_bd92f263_59494cuda3std3__441_GLOBAL__N__786813c3_4_k_cu_bd92f263_59496ignoreE - _ZN39_INTERNAL_786813c3_4_k_cu_bd92f263_59494cuda3std3__45__cpo5beginE)
_ZN39_INTERNAL_786813c3_4_k_cu_bd92f263_59494cuda3std3__45__cpo5beginE:
	.zero		1
	.type		_ZN39_INTERNAL_786813c3_4_k_cu_bd92f263_59494cuda3std3__441_GLOBAL__N__786813c3_4_k_cu_bd92f263_59496ignoreE,@object
	.size		_ZN39_INTERNAL_786813c3_4_k_cu_bd92f263_59494cuda3std3__441_GLOBAL__N__786813c3_4_k_cu_bd92f263_59496ignoreE,(_ZN39_INTERNAL_786813c3_4_k_cu_bd92f263_59494cute7productE - _ZN39_INTERNAL_786813c3_4_k_cu_bd92f263_59494cuda3std3__441_GLOBAL__N__786813c3_4_k_cu_bd92f263_59496ignoreE)
_ZN39_INTERNAL_786813c3_4_k_cu_bd92f263_59494cuda3std3__441_GLOBAL__N__786813c3_4_k_cu_bd92f263_59496ignoreE:
	.zero		1
	.type		_ZN39_INTERNAL_786813c3_4_k_cu_bd92f263_59494cute7productE,@object
	.size		_ZN39_INTERNAL_786813c3_4_k_cu_bd92f263_59494cute7productE,(_ZN39_INTERNAL_786813c3_4_k_cu_bd92f263_59494cuda3std3__45__cpo3endE - _ZN39_INTERNAL_786813c3_4_k_cu_bd92f263_59494cute7productE)
_ZN39_INTERNAL_786813c3_4_k_cu_bd92f263_59494cute7productE:
	.zero		1
	.type		_ZN39_INTERNAL_786813c3_4_k_cu_bd92f263_59494cuda3std3__45__cpo3endE,@object
	.size		_ZN39_INTERNAL_786813c3_4_k_cu_bd92f263_59494cuda3std3__45__cpo3endE,(_ZN39_INTERNAL_786813c3_4_k_cu_bd92f263_59494cuda3std3__419piecewise_constructE - _ZN39_INTERNAL_786813c3_4_k_cu_bd92f263_59494cuda3std3__45__cpo3endE)
_ZN39_INTERNAL_786813c3_4_k_cu_bd92f263_59494cuda3std3__45__cpo3endE:
	.zero		1
	.type		_ZN39_INTERNAL_786813c3_4_k_cu_bd92f263_59494cuda3std3__419piecewise_constructE,@object
	.size		_ZN39_INTERNAL_786813c3_4_k_cu_bd92f263_59494cuda3std3__419piecewise_constructE,(_ZN39_INTERNAL_786813c3_4_k_cu_bd92f263_59494cuda3std3__45__cpo4cendE - _ZN39_INTERNAL_786813c3_4_k_cu_bd92f263_59494cuda3std3__419piecewise_constructE)
_ZN39_INTERNAL_786813c3_4_k_cu_bd92f263_59494cuda3std3__419piecewise_constructE:
	.zero		1
	.type		_ZN39_INTERNAL_786813c3_4_k_cu_bd92f263_59494cuda3std3__45__cpo4cendE,@object
	.size		_ZN39_INTERNAL_786813c3_4_k_cu_bd92f263_59494cuda3std3__45__cpo4cendE,(_ZN39_INTERNAL_786813c3_4_k_cu_bd92f263_59494cuda3std6ranges3__45__cpo4swapE - _ZN39_INTERNAL_786813c3_4_k_cu_bd92f263_59494cuda3std3__45__cpo4cendE)
_ZN39_INTERNAL_786813c3_4_k_cu_bd92f263_59494cuda3std3__45__cpo4cendE:
	.zero		1
	.type		_ZN39_INTERNAL_786813c3_4_k_cu_bd92f263_59494cuda3std6ranges3__45__cpo4swapE,@object
	.size		_ZN39_INTERNAL_786813c3_4_k_cu_bd92f263_59494cuda3std6ranges3__45__cpo4swapE,(.L_8 - _ZN39_INTERNAL_786813c3_4_k_cu_bd92f263_59494cuda3std6ranges3__45__cpo4swapE)
_ZN39_INTERNAL_786813c3_4_k_cu_bd92f263_59494cuda3std6ranges3__45__cpo4swapE:
	.zero		1
.L_8:


//--------------------- .nv.constant0._ZN7cutlass13device_kernelINS_4gemm6kernel13GemmUniversalIN4cute5tupleIJiiiiEEENS1_10collective13CollectiveMmaINS1_34MainloopSm90TmaGmmaWarpSpecializedILi3ENS5_IJNS4_1CILi1EEENSA_ILi2EEESB_EEENS1_35KernelTmaWarpSpecializedCooperativeEEENS5_IJNSA_ILi256EEESG_NSA_ILi32EEEEEENS_10tfloat32_tENS5_IJlSB_lEEESJ_SK_NS4_8TiledMMAINS4_8MMA_AtomIJNS4_4SM904GMMA30MMA_64x256x8_F32TF32TF32_SS_TNILNSO_7ScaleInE1ELSQ_1EEEEEENS4_6LayoutINS5_IJSC_SB_SB_EEENS5_IJSB_NSA_ILi0EEESV_EEEEENS5_IJNS4_10UnderscoreESY_SY_EEEEENS4_23SM90_TMA_LOAD_MULTICASTENS4_14ComposedLayoutINS4_7SwizzleILi3ELi4ELi3EEENS4_18smem_ptr_flag_bitsILi32EEENST_INS5_IJNSA_ILi8EEESH_EEENS5_IJSH_SB_EEEEEEEvNS4_8identityENS4_13SM90_TMA_LOADES1B_vS1C_EENS_8epilogue10collective6detail29Sm90TmaWarpSpecializedAdapterINS1G_15DefaultEpilogueISJ_SK_SK_NS1F_6thread17LinearCombinationISJ_Li1EffLNS1K_9ScaleType4KindE0ELNS_15FloatRoundStyleE2ESJ_EENS1_15EpilogueDefaultEEEEEvvEEEEvNT_6ParamsE --------------------------
	.section	.nv.constant0._ZN7cutlass13device_kernelINS_4gemm6kernel13GemmUniversalIN4cute5tupleIJiiiiEEENS1_10collective13CollectiveMmaINS1_34MainloopSm90TmaGmmaWarpSpecializedILi3ENS5_IJNS4_1CILi1EEENSA_ILi2EEESB_EEENS1_35KernelTmaWarpSpecializedCooperativeEEENS5_IJNSA_ILi256EEESG_NSA_ILi32EEEEEENS_10tfloat32_tENS5_IJlSB_lEEESJ_SK_NS4_8TiledMMAINS4_8MMA_AtomIJNS4_4SM904GMMA30MMA_64x256x8_F32TF32TF32_SS_TNILNSO_7ScaleInE1ELSQ_1EEEEEENS4_6LayoutINS5_IJSC_SB_SB_EEENS5_IJSB_NSA_ILi0EEESV_EEEEENS5_IJNS4_10UnderscoreESY_SY_EEEEENS4_23SM90_TMA_LOAD_MULTICASTENS4_14ComposedLayoutINS4_7SwizzleILi3ELi4ELi3EEENS4_18smem_ptr_flag_bitsILi32EEENST_INS5_IJNSA_ILi8EEESH_EEENS5_IJSH_SB_EEEEEEEvNS4_8identityENS4_13SM90_TMA_LOADES1B_vS1C_EENS_8epilogue10collective6detail29Sm90TmaWarpSpecializedAdapterINS1G_15DefaultEpilogueISJ_SK_SK_NS1F_6thread17LinearCombinationISJ_Li1EffLNS1K_9ScaleType4KindE0ELNS_15FloatRoundStyleE2ESJ_EENS1_15EpilogueDefaultEEEEEvvEEEEvNT_6ParamsE,"a",@progbits
	.sectionflags	@""
	.align	4
.nv.constant0._ZN7cutlass13device_kernelINS_4gemm6kernel13GemmUniversalIN4cute5tupleIJiiiiEEENS1_10collective13CollectiveMmaINS1_34MainloopSm90TmaGmmaWarpSpecializedILi3ENS5_IJNS4_1CILi1EEENSA_ILi2EEESB_EEENS1_35KernelTmaWarpSpecializedCooperativeEEENS5_IJNSA_ILi256EEESG_NSA_ILi32EEEEEENS_10tfloat32_tENS5_IJlSB_lEEESJ_SK_NS4_8TiledMMAINS4_8MMA_AtomIJNS4_4SM904GMMA30MMA_64x256x8_F32TF32TF32_SS_TNILNSO_7ScaleInE1ELSQ_1EEEEEENS4_6LayoutINS5_IJSC_SB_SB_EEENS5_IJSB_NSA_ILi0EEESV_EEEEENS5_IJNS4_10UnderscoreESY_SY_EEEEENS4_23SM90_TMA_LOAD_MULTICASTENS4_14ComposedLayoutINS4_7SwizzleILi3ELi4ELi3EEENS4_18smem_ptr_flag_bitsILi32EEENST_INS5_IJNSA_ILi8EEESH_EEENS5_IJSH_SB_EEEEEEEvNS4_8identityENS4_13SM90_TMA_LOADES1B_vS1C_EENS_8epilogue10collective6detail29Sm90TmaWarpSpecializedAdapterINS1G_15DefaultEpilogueISJ_SK_SK_NS1F_6thread17LinearCombinationISJ_Li1EffLNS1K_9ScaleType4KindE0ELNS_15FloatRoundStyleE2ESJ_EENS1_15EpilogueDefaultEEEEEvvEEEEvNT_6ParamsE:
	.zero		1664


//--------------------- SYMBOLS --------------------------

	.type		.nv.reservedSmem.offset0,@object
	.size		.nv.reservedSmem.offset0,0x4
	.type		__assertfail,@function
